	.target	sm_90a

	.elftype	@"ET_EXEC"


//--------------------- .note.nv.tkinfo           --------------------------
	.section	.note.nv.tkinfo,"",@"SHT_NOTE"
	.sectionflags	@"SHF_NOTE_NV_TKINFO"
	.tkinfo
        /*0018*/ 	.word	0x00000002
        /*0030*/ 	.string	""
        /*0030*/ 	.string	"ptxas"
        /*0030*/ 	.string	"Cuda compilation tools, release 13.0, V13.0.88"
        /*0030*/ 	.string	"Build cuda_13.0.r13.0/compiler.36424714_0"
        /*0030*/ 	.string	"-arch sm_90a -m 64 "



//--------------------- .note.nv.cuinfo           --------------------------
	.section	.note.nv.cuinfo,"",@"SHT_NOTE"
	.sectionflags	@"SHF_NOTE_NV_CUINFO"
        /*0018*/ 	.short	0x0002
        /*001a*/ 	.short	0x005a
        /*001c*/ 	.short	0x0082
	.zero		2


//--------------------- .nv.info                  --------------------------
	.section	.nv.info,"",@"SHT_CUDA_INFO"
	.align	4


	//----- nvinfo : EIATTR_REGCOUNT
	.align		4
        /*0000*/ 	.byte	0x04, 0x2f
        /*0002*/ 	.short	(.L_15 - .L_14)
	.align		4
.L_14:
        /*0004*/ 	.word	index@(_ZN7cutlass13device_kernelINS_4gemm6kernel13GemmUniversalIN4cute5tupleIJiiiiEEENS1_10collective13CollectiveMmaINS1_34MainloopSm90TmaGmmaWarpSpecializedILi3ENS5_IJNS4_1CILi2EEENSA_ILi1EEESC_EEENS1_35KernelTmaWarpSpecializedCooperativeEEENS5_IJNSA_ILi512EEENSA_ILi80EEENSA_ILi64EEEEEENS_10bfloat16_tENS5_IJlSC_lEEESK_SL_NS4_8TiledMMAINS4_8MMA_AtomIJNS4_4SM904GMMA27MMA_64x16x16_F32BF16BF16_SSILNSP_5MajorE0ELSR_0ELNSP_7ScaleInE1ELSS_1EEEEEENS4_6LayoutISD_NS5_IJSC_NSA_ILi0EEESW_EEEEENS5_IJNS4_10UnderscoreESZ_SZ_EEEEENS4_13SM90_TMA_LOADENS4_14ComposedLayoutINS4_7SwizzleILi3ELi4ELi3EEENS4_18smem_ptr_flag_bitsILi16EEENSV_INS5_IJNSA_ILi8EEESI_EEENS5_IJSI_SC_EEEEEEEvNS4_8identityENS4_23SM90_TMA_LOAD_MULTICASTES1C_vS1D_EENS_8epilogue10collective6detail29Sm90TmaWarpSpecializedAdapterINS1H_15DefaultEpilogueISK_SL_SL_NS1G_6thread17LinearCombinationISK_Li1EffLNS1L_9ScaleType4KindE0ELNS_15FloatRoundStyleE2ESK_EENS1_15EpilogueDefaultEEEEEvvEEEEvNT_6ParamsE)
        /*0008*/ 	.word	0x000000a8


	//----- nvinfo : EIATTR_FRAME_SIZE
	.align		4
.L_15:
        /*000c*/ 	.byte	0x04, 0x11
        /*000e*/ 	.short	(.L_17 - .L_16)
	.align		4
.L_16:
        /*0010*/ 	.word	index@(_ZN7cutlass13device_kernelINS_4gemm6kernel13GemmUniversalIN4cute5tupleIJiiiiEEENS1_10collective13CollectiveMmaINS1_34MainloopSm90TmaGmmaWarpSpecializedILi3ENS5_IJNS4_1CILi2EEENSA_ILi1EEESC_EEENS1_35KernelTmaWarpSpecializedCooperativeEEENS5_IJNSA_ILi512EEENSA_ILi80EEENSA_ILi64EEEEEENS_10bfloat16_tENS5_IJlSC_lEEESK_SL_NS4_8TiledMMAINS4_8MMA_AtomIJNS4_4SM904GMMA27MMA_64x16x16_F32BF16BF16_SSILNSP_5MajorE0ELSR_0ELNSP_7ScaleInE1ELSS_1EEEEEENS4_6LayoutISD_NS5_IJSC_NSA_ILi0EEESW_EEEEENS5_IJNS4_10UnderscoreESZ_SZ_EEEEENS4_13SM90_TMA_LOADENS4_14ComposedLayoutINS4_7SwizzleILi3ELi4ELi3EEENS4_18smem_ptr_flag_bitsILi16EEENSV_INS5_IJNSA_ILi8EEESI_EEENS5_IJSI_SC_EEEEEEEvNS4_8identityENS4_23SM90_TMA_LOAD_MULTICASTES1C_vS1D_EENS_8epilogue10collective6detail29Sm90TmaWarpSpecializedAdapterINS1H_15DefaultEpilogueISK_SL_SL_NS1G_6thread17LinearCombinationISK_Li1EffLNS1L_9ScaleType4KindE0ELNS_15FloatRoundStyleE2ESK_EENS1_15EpilogueDefaultEEEEEvvEEEEvNT_6ParamsE)
        /*0014*/ 	.word	0x00000008


	//----- nvinfo : EIATTR_MIN_STACK_SIZE
	.align		4
.L_17:
        /*0018*/ 	.byte	0x04, 0x12
        /*001a*/ 	.short	(.L_19 - .L_18)
	.align		4
.L_18:
        /*001c*/ 	.word	index@(_ZN7cutlass13device_kernelINS_4gemm6kernel13GemmUniversalIN4cute5tupleIJiiiiEEENS1_10collective13CollectiveMmaINS1_34MainloopSm90TmaGmmaWarpSpecializedILi3ENS5_IJNS4_1CILi2EEENSA_ILi1EEESC_EEENS1_35KernelTmaWarpSpecializedCooperativeEEENS5_IJNSA_ILi512EEENSA_ILi80EEENSA_ILi64EEEEEENS_10bfloat16_tENS5_IJlSC_lEEESK_SL_NS4_8TiledMMAINS4_8MMA_AtomIJNS4_4SM904GMMA27MMA_64x16x16_F32BF16BF16_SSILNSP_5MajorE0ELSR_0ELNSP_7ScaleInE1ELSS_1EEEEEENS4_6LayoutISD_NS5_IJSC_NSA_ILi0EEESW_EEEEENS5_IJNS4_10UnderscoreESZ_SZ_EEEEENS4_13SM90_TMA_LOADENS4_14ComposedLayoutINS4_7SwizzleILi3ELi4ELi3EEENS4_18smem_ptr_flag_bitsILi16EEENSV_INS5_IJNSA_ILi8EEESI_EEENS5_IJSI_SC_EEEEEEEvNS4_8identityENS4_23SM90_TMA_LOAD_MULTICASTES1C_vS1D_EENS_8epilogue10collective6detail29Sm90TmaWarpSpecializedAdapterINS1H_15DefaultEpilogueISK_SL_SL_NS1G_6thread17LinearCombinationISK_Li1EffLNS1L_9ScaleType4KindE0ELNS_15FloatRoundStyleE2ESK_EENS1_15EpilogueDefaultEEEEEvvEEEEvNT_6ParamsE)
        /*0020*/ 	.word	0x00000008
.L_19:


//--------------------- .nv.compat                --------------------------
	.section	.nv.compat,"",@"SHT_CUDA_COMPAT_INFO"
	.align	4
        /*0000*/ 	.byte	0x02, 0x09, 0x01, 0x00, 0x02, 0x02, 0x04, 0x00, 0x02, 0x05, 0x05, 0x00, 0x03, 0x07, 0x01, 0x01
        /*0010*/ 	.byte	0x02, 0x03, 0x01, 0x00, 0x02, 0x06, 0x01, 0x00, 0x04, 0x0b, 0x08, 0x00, 0x00, 0x00, 0x00, 0x00
        /*0020*/ 	.byte	0x00, 0x00, 0x00, 0x00


//--------------------- .nv.info._ZN7cutlass13device_kernelINS_4gemm6kernel13GemmUniversalIN4cute5tupleIJiiiiEEENS1_10collective13CollectiveMmaINS1_34MainloopSm90TmaGmmaWarpSpecializedILi3ENS5_IJNS4_1CILi2EEENSA_ILi1EEESC_EEENS1_35KernelTmaWarpSpecializedCooperativeEEENS5_IJNSA_ILi512EEENSA_ILi80EEENSA_ILi64EEEEEENS_10bfloat16_tENS5_IJlSC_lEEESK_SL_NS4_8TiledMMAINS4_8MMA_AtomIJNS4_4SM904GMMA27MMA_64x16x16_F32BF16BF16_SSILNSP_5MajorE0ELSR_0ELNSP_7ScaleInE1ELSS_1EEEEEENS4_6LayoutISD_NS5_IJSC_NSA_ILi0EEESW_EEEEENS5_IJNS4_10UnderscoreESZ_SZ_EEEEENS4_13SM90_TMA_LOADENS4_14ComposedLayoutINS4_7SwizzleILi3ELi4ELi3EEENS4_18smem_ptr_flag_bitsILi16EEENSV_INS5_IJNSA_ILi8EEESI_EEENS5_IJSI_SC_EEEEEEEvNS4_8identityENS4_23SM90_TMA_LOAD_MULTICASTES1C_vS1D_EENS_8epilogue10collective6detail29Sm90TmaWarpSpecializedAdapterINS1H_15DefaultEpilogueISK_SL_SL_NS1G_6thread17LinearCombinationISK_Li1EffLNS1L_9ScaleType4KindE0ELNS_15FloatRoundStyleE2ESK_EENS1_15EpilogueDefaultEEEEEvvEEEEvNT_6ParamsE --------------------------
	.section	.nv.info._ZN7cutlass13device_kernelINS_4gemm6kernel13GemmUniversalIN4cute5tupleIJiiiiEEENS1_10collective13CollectiveMmaINS1_34MainloopSm90TmaGmmaWarpSpecializedILi3ENS5_IJNS4_1CILi2EEENSA_ILi1EEESC_EEENS1_35KernelTmaWarpSpecializedCooperativeEEENS5_IJNSA_ILi512EEENSA_ILi80EEENSA_ILi64EEEEEENS_10bfloat16_tENS5_IJlSC_lEEESK_SL_NS4_8TiledMMAINS4_8MMA_AtomIJNS4_4SM904GMMA27MMA_64x16x16_F32BF16BF16_SSILNSP_5MajorE0ELSR_0ELNSP_7ScaleInE1ELSS_1EEEEEENS4_6LayoutISD_NS5_IJSC_NSA_ILi0EEESW_EEEEENS5_IJNS4_10UnderscoreESZ_SZ_EEEEENS4_13SM90_TMA_LOADENS4_14ComposedLayoutINS4_7SwizzleILi3ELi4ELi3EEENS4_18smem_ptr_flag_bitsILi16EEENSV_INS5_IJNSA_ILi8EEESI_EEENS5_IJSI_SC_EEEEEEEvNS4_8identityENS4_23SM90_TMA_LOAD_MULTICASTES1C_vS1D_EENS_8epilogue10collective6detail29Sm90TmaWarpSpecializedAdapterINS1H_15DefaultEpilogueISK_SL_SL_NS1G_6thread17LinearCombinationISK_Li1EffLNS1L_9ScaleType4KindE0ELNS_15FloatRoundStyleE2ESK_EENS1_15EpilogueDefaultEEEEEvvEEEEvNT_6ParamsE,"",@"SHT_CUDA_INFO"
	.sectionflags	@""
	.align	4


	//----- nvinfo : EIATTR_CUDA_API_VERSION
	.align		4
        /*0000*/ 	.byte	0x04, 0x37
        /*0002*/ 	.short	(.L_21 - .L_20)
.L_20:
        /*0004*/ 	.word	0x00000082


	//----- nvinfo : EIATTR_KPARAM_INFO
	.align		4
.L_21:
        /*0008*/ 	.byte	0x04, 0x17
        /*000a*/ 	.short	(.L_23 - .L_22)
.L_22:
        /*000c*/ 	.word	0x00000000
        /*0010*/ 	.short	0x0000
        /*0012*/ 	.short	0x0070
        /*0014*/ 	.byte	0x00, 0xf0, 0x01, 0x10


	//----- nvinfo : EIATTR_SPARSE_MMA_MASK
	.align		4
.L_23:
        /*0018*/ 	.byte	0x03, 0x50
        /*001a*/ 	.short	0x0000


	//----- nvinfo : EIATTR_MAXREG_COUNT
	.align		4
        /*001c*/ 	.byte	0x03, 0x1b
        /*001e*/ 	.short	0x00a8


	//----- nvinfo : EIATTR_NUM_BARRIERS
	.align		4
        /*0020*/ 	.byte	0x02, 0x4c
        /*0022*/ 	.byte	0x01
	.zero		1


	//----- nvinfo : EIATTR_EXTERNS
	.align		4
        /*0024*/ 	.byte	0x04, 0x0f
        /*0026*/ 	.short	(.L_25 - .L_24)


	//   ....[0]....
	.align		4
.L_24:
        /*0028*/ 	.word	index@(__assertfail)


	//----- nvinfo : EIATTR_ANNOTATIONS
	.align		4
.L_25:
        /*002c*/ 	.byte	0x04, 0x55
        /*002e*/ 	.short	(.L_27 - .L_26)


	//   ....[0]....
.L_26:
        /*0030*/ 	.word	0x00000001
        /*0034*/ 	.byte	0x90, 0x09, 0x00, 0x00, 0x01, 0x00, 0x00, 0x00, 0x90, 0x0e, 0x00, 0x00, 0x01, 0x00, 0x00, 0x00
        /*0044*/ 	.byte	0xa0, 0x52, 0x00, 0x00, 0x01, 0x00, 0x00, 0x00, 0xf0, 0xf9, 0x00, 0x00


	//----- nvinfo : EIATTR_MERCURY_ISA_VERSION
	.align		4
.L_27:
        /*0050*/ 	.byte	0x03, 0x5f
        /*0052*/ 	.short	0x0101


	//----- nvinfo : EIATTR_INT_WARP_WIDE_INSTR_OFFSETS
	.align		4
        /*0054*/ 	.byte	0x04, 0x31
        /*0056*/ 	.short	(.L_29 - .L_28)


	//   ....[0]....
.L_28:
        /*0058*/ 	.word	0x00000460


	//   ....[1]....
        /*005c*/ 	.word	0x00000480


	//   ....[2]....
        /*0060*/ 	.word	0x00000640


	//----- nvinfo : EIATTR_COOP_GROUP_MASK_REGIDS
	.align		4
.L_29:
        /*0064*/ 	.byte	0x04, 0x29
        /*0066*/ 	.short	(.L_31 - .L_30)


	//   ....[0]....
.L_30:
        /*0068*/ 	.word	0xffffffff


	//   ....[1]....
        /*006c*/ 	.word	0xffffffff


	//   ....[2]....
        /*0070*/ 	.word	0xffffffff


	//   ....[3]....
        /*0074*/ 	.word	0xffffffff


	//   ....[4]....
        /*0078*/ 	.word	0xffffffff


	//   ....[5]....
        /*007c*/ 	.word	0xffffffff


	//----- nvinfo : EIATTR_COOP_GROUP_INSTR_OFFSETS
	.align		4
.L_31:
        /*0080*/ 	.byte	0x04, 0x28
        /*0082*/ 	.short	(.L_33 - .L_32)


	//   ....[0]....
.L_32:
        /*0084*/ 	.word	0x00000070


	//   ....[1]....
        /*0088*/ 	.word	0x00000080


	//   ....[2]....
        /*008c*/ 	.word	0x00000140


	//   ....[3]....
        /*0090*/ 	.word	0x000002c0


	//   ....[4]....
        /*0094*/ 	.word	0x000007e0


	//   ....[5]....
        /*0098*/ 	.word	0x00001270


	//----- nvinfo : EIATTR_REG_RECONFIG
	.align		4
.L_33:
        /*009c*/ 	.byte	0x01, 0x54
	.zero		2


	//----- nvinfo : EIATTR_SYSCALL_OFFSETS
	.align		4
        /*00a0*/ 	.byte	0x04, 0x46
        /*00a2*/ 	.short	(.L_35 - .L_34)


	//   ....[0]....
.L_34:
        /*00a4*/ 	.word	0x00001420


	//----- nvinfo : EIATTR_MBARRIER_INSTR_OFFSETS
	.align		4
.L_35:
        /*00a8*/ 	.byte	0x04, 0x39
        /*00aa*/ 	.short	(.L_37 - .L_36)


	//   ....[0]....
.L_36:
        /*00ac*/ 	.word	0x00000240
        /*00b0*/ 	.word	0x000000ff
        /*00b4*/ 	.word	0x00000000
        /*00b8*/ 	.short	0x0100
        /*00ba*/ 	.byte	0x08
	.zero		1


	//   ....[1]....
        /*00bc*/ 	.word	0x00000250
        /*00c0*/ 	.word	0x000000ff
        /*00c4*/ 	.word	0x00000018
        /*00c8*/ 	.short	0x0100
        /*00ca*/ 	.byte	0x08
	.zero		1


	//   ....[2]....
        /*00cc*/ 	.word	0x00000260
        /*00d0*/ 	.word	0x000000ff
        /*00d4*/ 	.word	0x00000008
        /*00d8*/ 	.short	0x0100
        /*00da*/ 	.byte	0x08
	.zero		1


	//   ....[3]....
        /*00dc*/ 	.word	0x00000270
        /*00e0*/ 	.word	0x000000ff
        /*00e4*/ 	.word	0x00000020
        /*00e8*/ 	.short	0x0100
        /*00ea*/ 	.byte	0x08
	.zero		1


	//   ....[4]....
        /*00ec*/ 	.word	0x00000280
        /*00f0*/ 	.word	0x000000ff
        /*00f4*/ 	.word	0x00000010
        /*00f8*/ 	.short	0x0100
        /*00fa*/ 	.byte	0x08
	.zero		1


	//   ....[5]....
        /*00fc*/ 	.word	0x00000290
        /*0100*/ 	.word	0x000000ff
        /*0104*/ 	.word	0x00000028
        /*0108*/ 	.short	0x0100
        /*010a*/ 	.byte	0x08
	.zero		1


	//   ....[6]....
        /*010c*/ 	.word	0x000006d0
        /*0110*/ 	.word	0x000000ff
        /*0114*/ 	.word	0x00000040
        /*0118*/ 	.short	0x0100
        /*011a*/ 	.byte	0x06
	.zero		1


	//   ....[7]....
        /*011c*/ 	.word	0x00000770
        /*0120*/ 	.word	0x000000ff
        /*0124*/ 	.word	0x00000048
        /*0128*/ 	.short	0x0100
        /*012a*/ 	.byte	0x06
	.zero		1


	//   ....[8]....
        /*012c*/ 	.word	0x000014a0
        /*0130*/ 	.word	0x00000003
        /*0134*/ 	.word	0x00000000
        /*0138*/ 	.short	0x010a
        /*013a*/ 	.byte	0x3f
	.zero		1


	//   ....[9]....
        /*013c*/ 	.word	0x000014e0
        /*0140*/ 	.word	0x00000003
        /*0144*/ 	.word	0x00000000
        /*0148*/ 	.short	0x010a
        /*014a*/ 	.byte	0x3f
	.zero		1


	//   ....[10]....
        /*014c*/ 	.word	0x00003340
        /*0150*/ 	.word	0x000000ff
        /*0154*/ 	.word	0x00000000
        /*0158*/ 	.short	0x010a
        /*015a*/ 	.byte	0x04
	.zero		1


	//   ....[11]....
        /*015c*/ 	.word	0x00003380
        /*0160*/ 	.word	0x000000ff
        /*0164*/ 	.word	0x00000000
        /*0168*/ 	.short	0x010a
        /*016a*/ 	.byte	0x04
	.zero		1


	//   ....[12]....
        /*016c*/ 	.word	0x000050a0
        /*0170*/ 	.word	0x00000005
        /*0174*/ 	.word	0x00000000
        /*0178*/ 	.short	0x0101
        /*017a*/ 	.byte	0x3f
	.zero		1


	//   ....[13]....
        /*017c*/ 	.word	0x00005260
        /*0180*/ 	.word	0x00000003
        /*0184*/ 	.word	0x00000000
        /*0188*/ 	.short	0x0101
        /*018a*/ 	.byte	0x3f
	.zero		1


	//   ....[14]....
        /*018c*/ 	.word	0x00010320
        /*0190*/ 	.word	0x0000000f
        /*0194*/ 	.word	0x00000018
        /*0198*/ 	.short	0x010a
        /*019a*/ 	.byte	0x3f
	.zero		1


	//   ....[15]....
        /*019c*/ 	.word	0x000106c0
        /*01a0*/ 	.word	0x00000004
        /*01a4*/ 	.word	0x00000048
        /*01a8*/ 	.short	0x0101
        /*01aa*/ 	.byte	0x3f
	.zero		1


	//   ....[16]....
        /*01ac*/ 	.word	0x00010e20
        /*01b0*/ 	.word	0x00000007
        /*01b4*/ 	.word	0x00000000
        /*01b8*/ 	.short	0x010a
        /*01ba*/ 	.byte	0x3f
	.zero		1


	//   ....[17]....
        /*01bc*/ 	.word	0x00010ea0
        /*01c0*/ 	.word	0x00000009
        /*01c4*/ 	.word	0x00000000
        /*01c8*/ 	.short	0x010a
        /*01ca*/ 	.byte	0x3f
	.zero		1


	//   ....[18]....
        /*01cc*/ 	.word	0x00010f30
        /*01d0*/ 	.word	0x00000003
        /*01d4*/ 	.word	0x00000000
        /*01d8*/ 	.short	0x010a
        /*01da*/ 	.byte	0x3f
	.zero		1


	//   ....[19]....
        /*01dc*/ 	.word	0x00010f90
        /*01e0*/ 	.word	0x00000003
        /*01e4*/ 	.word	0x00000000
        /*01e8*/ 	.short	0x010a
        /*01ea*/ 	.byte	0x3f
	.zero		1


	//   ....[20]....
        /*01ec*/ 	.word	0x00010ff0
        /*01f0*/ 	.word	0x00000006
        /*01f4*/ 	.word	0x00000000
        /*01f8*/ 	.short	0x010a
        /*01fa*/ 	.byte	0x3f
	.zero		1


	//   ....[21]....
        /*01fc*/ 	.word	0x000110c0
        /*0200*/ 	.word	0x0000000f
        /*0204*/ 	.word	0x00000018
        /*0208*/ 	.short	0x010a
        /*020a*/ 	.byte	0x3f
	.zero		1


	//   ....[22]....
        /*020c*/ 	.word	0x00011190
        /*0210*/ 	.word	0x00000007
        /*0214*/ 	.word	0x00000000
        /*0218*/ 	.short	0x010a
        /*021a*/ 	.byte	0x3f
	.zero		1


	//   ....[23]....
        /*021c*/ 	.word	0x000111e0
        /*0220*/ 	.word	0x00000009
        /*0224*/ 	.word	0x00000000
        /*0228*/ 	.short	0x010a
        /*022a*/ 	.byte	0x3f
	.zero		1


	//----- nvinfo : EIATTR_NUM_MBARRIERS
	.align		4
.L_37:
        /*022c*/ 	.byte	0x03, 0x38
        /*022e*/ 	.short	0x0008


	//----- nvinfo : EIATTR_EXIT_INSTR_OFFSETS
	.align		4
        /*0230*/ 	.byte	0x04, 0x1c
        /*0232*/ 	.short	(.L_39 - .L_38)


	//   ....[0]....
.L_38:
        /*0234*/ 	.word	0x00000930


	//   ....[1]....
        /*0238*/ 	.word	0x00001180


	//   ....[2]....
        /*023c*/ 	.word	0x0000fa20


	//   ....[3]....
        /*0240*/ 	.word	0x0000ffb0


	//   ....[4]....
        /*0244*/ 	.word	0x00010f80


	//----- nvinfo : EIATTR_MAX_THREADS
	.align		4
.L_39:
        /*0248*/ 	.byte	0x04, 0x05
        /*024a*/ 	.short	(.L_41 - .L_40)
.L_40:
        /*024c*/ 	.word	0x00000180
        /*0250*/ 	.word	0x00000001
        /*0254*/ 	.word	0x00000001


	//----- nvinfo : EIATTR_CRS_STACK_SIZE
	.align		4
.L_41:
        /*0258*/ 	.byte	0x04, 0x1e
        /*025a*/ 	.short	(.L_43 - .L_42)
.L_42:
        /*025c*/ 	.word	0x00000000


	//----- nvinfo : EIATTR_CBANK_PARAM_SIZE
	.align		4
.L_43:
        /*0260*/ 	.byte	0x03, 0x19
        /*0262*/ 	.short	0x0470


	//----- nvinfo : EIATTR_PARAM_CBANK
	.align		4
        /*0264*/ 	.byte	0x04, 0x0a
        /*0266*/ 	.short	(.L_45 - .L_44)
	.align		4
.L_44:
        /*0268*/ 	.word	index@(.nv.constant0._ZN7cutlass13device_kernelINS_4gemm6kernel13GemmUniversalIN4cute5tupleIJiiiiEEENS1_10collective13CollectiveMmaINS1_34MainloopSm90TmaGmmaWarpSpecializedILi3ENS5_IJNS4_1CILi2EEENSA_ILi1EEESC_EEENS1_35KernelTmaWarpSpecializedCooperativeEEENS5_IJNSA_ILi512EEENSA_ILi80EEENSA_ILi64EEEEEENS_10bfloat16_tENS5_IJlSC_lEEESK_SL_NS4_8TiledMMAINS4_8MMA_AtomIJNS4_4SM904GMMA27MMA_64x16x16_F32BF16BF16_SSILNSP_5MajorE0ELSR_0ELNSP_7ScaleInE1ELSS_1EEEEEENS4_6LayoutISD_NS5_IJSC_NSA_ILi0EEESW_EEEEENS5_IJNS4_10UnderscoreESZ_SZ_EEEEENS4_13SM90_TMA_LOADENS4_14ComposedLayoutINS4_7SwizzleILi3ELi4ELi3EEENS4_18smem_ptr_flag_bitsILi16EEENSV_INS5_IJNSA_ILi8EEESI_EEENS5_IJSI_SC_EEEEEEEvNS4_8identityENS4_23SM90_TMA_LOAD_MULTICASTES1C_vS1D_EENS_8epilogue10collective6detail29Sm90TmaWarpSpecializedAdapterINS1H_15DefaultEpilogueISK_SL_SL_NS1G_6thread17LinearCombinationISK_Li1EffLNS1L_9ScaleType4KindE0ELNS_15FloatRoundStyleE2ESK_EENS1_15EpilogueDefaultEEEEEvvEEEEvNT_6ParamsE)
        /*026c*/ 	.short	0x0210
        /*026e*/ 	.short	0x0470


	//----- nvinfo : EIATTR_SW_WAR
	.align		4
.L_45:
        /*0270*/ 	.byte	0x04, 0x36
        /*0272*/ 	.short	(.L_47 - .L_46)
.L_46:
        /*0274*/ 	.word	0x00000008
.L_47:


//--------------------- .nv.callgraph             --------------------------
	.section	.nv.callgraph,"",@"SHT_CUDA_CALLGRAPH"
	.align	4
	.sectionentsize	8
	.align		4
        /*0000*/ 	.word	0x00000000
	.align		4
        /*0004*/ 	.word	0xffffffff
	.align		4
        /*0008*/ 	.word	index@(_ZN7cutlass13device_kernelINS_4gemm6kernel13GemmUniversalIN4cute5tupleIJiiiiEEENS1_10collective13CollectiveMmaINS1_34MainloopSm90TmaGmmaWarpSpecializedILi3ENS5_IJNS4_1CILi2EEENSA_ILi1EEESC_EEENS1_35KernelTmaWarpSpecializedCooperativeEEENS5_IJNSA_ILi512EEENSA_ILi80EEENSA_ILi64EEEEEENS_10bfloat16_tENS5_IJlSC_lEEESK_SL_NS4_8TiledMMAINS4_8MMA_AtomIJNS4_4SM904GMMA27MMA_64x16x16_F32BF16BF16_SSILNSP_5MajorE0ELSR_0ELNSP_7ScaleInE1ELSS_1EEEEEENS4_6LayoutISD_NS5_IJSC_NSA_ILi0EEESW_EEEEENS5_IJNS4_10UnderscoreESZ_SZ_EEEEENS4_13SM90_TMA_LOADENS4_14ComposedLayoutINS4_7SwizzleILi3ELi4ELi3EEENS4_18smem_ptr_flag_bitsILi16EEENSV_INS5_IJNSA_ILi8EEESI_EEENS5_IJSI_SC_EEEEEEEvNS4_8identityENS4_23SM90_TMA_LOAD_MULTICASTES1C_vS1D_EENS_8epilogue10collective6detail29Sm90TmaWarpSpecializedAdapterINS1H_15DefaultEpilogueISK_SL_SL_NS1G_6thread17LinearCombinationISK_Li1EffLNS1L_9ScaleType4KindE0ELNS_15FloatRoundStyleE2ESK_EENS1_15EpilogueDefaultEEEEEvvEEEEvNT_6ParamsE)
	.align		4
        /*000c*/ 	.word	index@(__assertfail)
	.align		4
        /*0010*/ 	.word	0x00000000
	.align		4
        /*0014*/ 	.word	0xfffffffe
	.align		4
        /*0018*/ 	.word	0x00000000
	.align		4
        /*001c*/ 	.word	0xfffffffd
	.align		4
        /*0020*/ 	.word	0x00000000
	.align		4
        /*0024*/ 	.word	0xfffffffc


//--------------------- .nv.constant4             --------------------------
	.section	.nv.constant4,"a",@progbits
	.align	8
	.align		8
.nv.constant4:
        /*0000*/ 	.dword	__assertfail
	.align		8
        /*0008*/ 	.dword	__unnamed_1
	.align		8
        /*0010*/ 	.dword	_ZN40_INTERNAL_19c446dd_4_k_cu_02147ca6_134804cuda3std3__45__cpo5beginE
	.align		8
        /*0018*/ 	.dword	_ZN40_INTERNAL_19c446dd_4_k_cu_02147ca6_134804cuda3std3__45__cpo3endE
	.align		8
        /*0020*/ 	.dword	_ZN40_INTERNAL_19c446dd_4_k_cu_02147ca6_134804cuda3std3__45__cpo6cbeginE
	.align		8
        /*0028*/ 	.dword	_ZN40_INTERNAL_19c446dd_4_k_cu_02147ca6_134804cuda3std3__45__cpo4cendE
	.align		8
        /*0030*/ 	.dword	_ZN40_INTERNAL_19c446dd_4_k_cu_02147ca6_134804cuda3std3__442_GLOBAL__N__19c446dd_4_k_cu_02147ca6_134806ignoreE
	.align		8
        /*0038*/ 	.dword	_ZN40_INTERNAL_19c446dd_4_k_cu_02147ca6_134804cuda3std3__419piecewise_constructE
	.align		8
        /*0040*/ 	.dword	_ZN40_INTERNAL_19c446dd_4_k_cu_02147ca6_134804cuda3std3__48in_placeE
	.align		8
        /*0048*/ 	.dword	_ZN40_INTERNAL_19c446dd_4_k_cu_02147ca6_134804cuda3std6ranges3__45__cpo4swapE
	.align		8
        /*0050*/ 	.dword	_ZN40_INTERNAL_19c446dd_4_k_cu_02147ca6_134804cuda3std6ranges3__45__cpo9iter_moveE
	.align		8
        /*0058*/ 	.dword	_ZN40_INTERNAL_19c446dd_4_k_cu_02147ca6_134804cute7productE
	.align		8
        /*0060*/ 	.dword	_ZN40_INTERNAL_19c446dd_4_k_cu_02147ca6_134804cute1_E
	.align		8
        /*0068*/ 	.dword	$str$22
	.align		8
        /*0070*/ 	.dword	$str$23


//--------------------- .text._ZN7cutlass13device_kernelINS_4gemm6kernel13GemmUniversalIN4cute5tupleIJiiiiEEENS1_10collective13CollectiveMmaINS1_34MainloopSm90TmaGmmaWarpSpecializedILi3ENS5_IJNS4_1CILi2EEENSA_ILi1EEESC_EEENS1_35KernelTmaWarpSpecializedCooperativeEEENS5_IJNSA_ILi512EEENSA_ILi80EEENSA_ILi64EEEEEENS_10bfloat16_tENS5_IJlSC_lEEESK_SL_NS4_8TiledMMAINS4_8MMA_AtomIJNS4_4SM904GMMA27MMA_64x16x16_F32BF16BF16_SSILNSP_5MajorE0ELSR_0ELNSP_7ScaleInE1ELSS_1EEEEEENS4_6LayoutISD_NS5_IJSC_NSA_ILi0EEESW_EEEEENS5_IJNS4_10UnderscoreESZ_SZ_EEEEENS4_13SM90_TMA_LOADENS4_14ComposedLayoutINS4_7SwizzleILi3ELi4ELi3EEENS4_18smem_ptr_flag_bitsILi16EEENSV_INS5_IJNSA_ILi8EEESI_EEENS5_IJSI_SC_EEEEEEEvNS4_8identityENS4_23SM90_TMA_LOAD_MULTICASTES1C_vS1D_EENS_8epilogue10collective6detail29Sm90TmaWarpSpecializedAdapterINS1H_15DefaultEpilogueISK_SL_SL_NS1G_6thread17LinearCombinationISK_Li1EffLNS1L_9ScaleType4KindE0ELNS_15FloatRoundStyleE2ESK_EENS1_15EpilogueDefaultEEEEEvvEEEEvNT_6ParamsE --------------------------
	.section	.text._ZN7cutlass13device_kernelINS_4gemm6kernel13GemmUniversalIN4cute5tupleIJiiiiEEENS1_10collective13CollectiveMmaINS1_34MainloopSm90TmaGmmaWarpSpecializedILi3ENS5_IJNS4_1CILi2EEENSA_ILi1EEESC_EEENS1_35KernelTmaWarpSpecializedCooperativeEEENS5_IJNSA_ILi512EEENSA_ILi80EEENSA_ILi64EEEEEENS_10bfloat16_tENS5_IJlSC_lEEESK_SL_NS4_8TiledMMAINS4_8MMA_AtomIJNS4_4SM904GMMA27MMA_64x16x16_F32BF16BF16_SSILNSP_5MajorE0ELSR_0ELNSP_7ScaleInE1ELSS_1EEEEEENS4_6LayoutISD_NS5_IJSC_NSA_ILi0EEESW_EEEEENS5_IJNS4_10UnderscoreESZ_SZ_EEEEENS4_13SM90_TMA_LOADENS4_14ComposedLayoutINS4_7SwizzleILi3ELi4ELi3EEENS4_18smem_ptr_flag_bitsILi16EEENSV_INS5_IJNSA_ILi8EEESI_EEENS5_IJSI_SC_EEEEEEEvNS4_8identityENS4_23SM90_TMA_LOAD_MULTICASTES1C_vS1D_EENS_8epilogue10collective6detail29Sm90TmaWarpSpecializedAdapterINS1H_15DefaultEpilogueISK_SL_SL_NS1G_6thread17LinearCombinationISK_Li1EffLNS1L_9ScaleType4KindE0ELNS_15FloatRoundStyleE2ESK_EENS1_15EpilogueDefaultEEEEEvvEEEEvNT_6ParamsE,"ax",@progbits
	.align	128
.text._ZN7cutlass13device_kernelINS_4gemm6kernel13GemmUniversalIN4cute5tupleIJiiiiEEENS1_10collective13CollectiveMmaINS1_34MainloopSm90TmaGmmaWarpSpecializedILi3ENS5_IJNS4_1CILi2EEENSA_ILi1EEESC_EEENS1_35KernelTmaWarpSpecializedCooperativeEEENS5_IJNSA_ILi512EEENSA_ILi80EEENSA_ILi64EEEEEENS_10bfloat16_tENS5_IJlSC_lEEESK_SL_NS4_8TiledMMAINS4_8MMA_AtomIJNS4_4SM904GMMA27MMA_64x16x16_F32BF16BF16_SSILNSP_5MajorE0ELSR_0ELNSP_7ScaleInE1ELSS_1EEEEEENS4_6LayoutISD_NS5_IJSC_NSA_ILi0EEESW_EEEEENS5_IJNS4_10UnderscoreESZ_SZ_EEEEENS4_13SM90_TMA_LOADENS4_14ComposedLayoutINS4_7SwizzleILi3ELi4ELi3EEENS4_18smem_ptr_flag_bitsILi16EEENSV_INS5_IJNSA_ILi8EEESI_EEENS5_IJSI_SC_EEEEEEEvNS4_8identityENS4_23SM90_TMA_LOAD_MULTICASTES1C_vS1D_EENS_8epilogue10collective6detail29Sm90TmaWarpSpecializedAdapterINS1H_15DefaultEpilogueISK_SL_SL_NS1G_6thread17LinearCombinationISK_Li1EffLNS1L_9ScaleType4KindE0ELNS_15FloatRoundStyleE2ESK_EENS1_15EpilogueDefaultEEEEEvvEEEEvNT_6ParamsE:
        .type           _ZN7cutlass13device_kernelINS_4gemm6kernel13GemmUniversalIN4cute5tupleIJiiiiEEENS1_10collective13CollectiveMmaINS1_34MainloopSm90TmaGmmaWarpSpecializedILi3ENS5_IJNS4_1CILi2EEENSA_ILi1EEESC_EEENS1_35KernelTmaWarpSpecializedCooperativeEEENS5_IJNSA_ILi512EEENSA_ILi80EEENSA_ILi64EEEEEENS_10bfloat16_tENS5_IJlSC_lEEESK_SL_NS4_8TiledMMAINS4_8MMA_AtomIJNS4_4SM904GMMA27MMA_64x16x16_F32BF16BF16_SSILNSP_5MajorE0ELSR_0ELNSP_7ScaleInE1ELSS_1EEEEEENS4_6LayoutISD_NS5_IJSC_NSA_ILi0EEESW_EEEEENS5_IJNS4_10UnderscoreESZ_SZ_EEEEENS4_13SM90_TMA_LOADENS4_14ComposedLayoutINS4_7SwizzleILi3ELi4ELi3EEENS4_18smem_ptr_flag_bitsILi16EEENSV_INS5_IJNSA_ILi8EEESI_EEENS5_IJSI_SC_EEEEEEEvNS4_8identityENS4_23SM90_TMA_LOAD_MULTICASTES1C_vS1D_EENS_8epilogue10collective6detail29Sm90TmaWarpSpecializedAdapterINS1H_15DefaultEpilogueISK_SL_SL_NS1G_6thread17LinearCombinationISK_Li1EffLNS1L_9ScaleType4KindE0ELNS_15FloatRoundStyleE2ESK_EENS1_15EpilogueDefaultEEEEEvvEEEEvNT_6ParamsE,@function
        .size           _ZN7cutlass13device_kernelINS_4gemm6kernel13GemmUniversalIN4cute5tupleIJiiiiEEENS1_10collective13CollectiveMmaINS1_34MainloopSm90TmaGmmaWarpSpecializedILi3ENS5_IJNS4_1CILi2EEENSA_ILi1EEESC_EEENS1_35KernelTmaWarpSpecializedCooperativeEEENS5_IJNSA_ILi512EEENSA_ILi80EEENSA_ILi64EEEEEENS_10bfloat16_tENS5_IJlSC_lEEESK_SL_NS4_8TiledMMAINS4_8MMA_AtomIJNS4_4SM904GMMA27MMA_64x16x16_F32BF16BF16_SSILNSP_5MajorE0ELSR_0ELNSP_7ScaleInE1ELSS_1EEEEEENS4_6LayoutISD_NS5_IJSC_NSA_ILi0EEESW_EEEEENS5_IJNS4_10UnderscoreESZ_SZ_EEEEENS4_13SM90_TMA_LOADENS4_14ComposedLayoutINS4_7SwizzleILi3ELi4ELi3EEENS4_18smem_ptr_flag_bitsILi16EEENSV_INS5_IJNSA_ILi8EEESI_EEENS5_IJSI_SC_EEEEEEEvNS4_8identityENS4_23SM90_TMA_LOAD_MULTICASTES1C_vS1D_EENS_8epilogue10collective6detail29Sm90TmaWarpSpecializedAdapterINS1H_15DefaultEpilogueISK_SL_SL_NS1G_6thread17LinearCombinationISK_Li1EffLNS1L_9ScaleType4KindE0ELNS_15FloatRoundStyleE2ESK_EENS1_15EpilogueDefaultEEEEEvvEEEEvNT_6ParamsE,(.L_x_375 - _ZN7cutlass13device_kernelINS_4gemm6kernel13GemmUniversalIN4cute5tupleIJiiiiEEENS1_10collective13CollectiveMmaINS1_34MainloopSm90TmaGmmaWarpSpecializedILi3ENS5_IJNS4_1CILi2EEENSA_ILi1EEESC_EEENS1_35KernelTmaWarpSpecializedCooperativeEEENS5_IJNSA_ILi512EEENSA_ILi80EEENSA_ILi64EEEEEENS_10bfloat16_tENS5_IJlSC_lEEESK_SL_NS4_8TiledMMAINS4_8MMA_AtomIJNS4_4SM904GMMA27MMA_64x16x16_F32BF16BF16_SSILNSP_5MajorE0ELSR_0ELNSP_7ScaleInE1ELSS_1EEEEEENS4_6LayoutISD_NS5_IJSC_NSA_ILi0EEESW_EEEEENS5_IJNS4_10UnderscoreESZ_SZ_EEEEENS4_13SM90_TMA_LOADENS4_14ComposedLayoutINS4_7SwizzleILi3ELi4ELi3EEENS4_18smem_ptr_flag_bitsILi16EEENSV_INS5_IJNSA_ILi8EEESI_EEENS5_IJSI_SC_EEEEEEEvNS4_8identityENS4_23SM90_TMA_LOAD_MULTICASTES1C_vS1D_EENS_8epilogue10collective6detail29Sm90TmaWarpSpecializedAdapterINS1H_15DefaultEpilogueISK_SL_SL_NS1G_6thread17LinearCombinationISK_Li1EffLNS1L_9ScaleType4KindE0ELNS_15FloatRoundStyleE2ESK_EENS1_15EpilogueDefaultEEEEEvvEEEEvNT_6ParamsE)
        .other          _ZN7cutlass13device_kernelINS_4gemm6kernel13GemmUniversalIN4cute5tupleIJiiiiEEENS1_10collective13CollectiveMmaINS1_34MainloopSm90TmaGmmaWarpSpecializedILi3ENS5_IJNS4_1CILi2EEENSA_ILi1EEESC_EEENS1_35KernelTmaWarpSpecializedCooperativeEEENS5_IJNSA_ILi512EEENSA_ILi80EEENSA_ILi64EEEEEENS_10bfloat16_tENS5_IJlSC_lEEESK_SL_NS4_8TiledMMAINS4_8MMA_AtomIJNS4_4SM904GMMA27MMA_64x16x16_F32BF16BF16_SSILNSP_5MajorE0ELSR_0ELNSP_7ScaleInE1ELSS_1EEEEEENS4_6LayoutISD_NS5_IJSC_NSA_ILi0EEESW_EEEEENS5_IJNS4_10UnderscoreESZ_SZ_EEEEENS4_13SM90_TMA_LOADENS4_14ComposedLayoutINS4_7SwizzleILi3ELi4ELi3EEENS4_18smem_ptr_flag_bitsILi16EEENSV_INS5_IJNSA_ILi8EEESI_EEENS5_IJSI_SC_EEEEEEEvNS4_8identityENS4_23SM90_TMA_LOAD_MULTICASTES1C_vS1D_EENS_8epilogue10collective6detail29Sm90TmaWarpSpecializedAdapterINS1H_15DefaultEpilogueISK_SL_SL_NS1G_6thread17LinearCombinationISK_Li1EffLNS1L_9ScaleType4KindE0ELNS_15FloatRoundStyleE2ESK_EENS1_15EpilogueDefaultEEEEEvvEEEEvNT_6ParamsE,@"STO_CUDA_ENTRY STV_DEFAULT"
_ZN7cutlass13device_kernelINS_4gemm6kernel13GemmUniversalIN4cute5tupleIJiiiiEEENS1_10collective13CollectiveMmaINS1_34MainloopSm90TmaGmmaWarpSpecializedILi3ENS5_IJNS4_1CILi2EEENSA_ILi1EEESC_EEENS1_35KernelTmaWarpSpecializedCooperativeEEENS5_IJNSA_ILi512EEENSA_ILi80EEENSA_ILi64EEEEEENS_10bfloat16_tENS5_IJlSC_lEEESK_SL_NS4_8TiledMMAINS4_8MMA_AtomIJNS4_4SM904GMMA27MMA_64x16x16_F32BF16BF16_SSILNSP_5MajorE0ELSR_0ELNSP_7ScaleInE1ELSS_1EEEEEENS4_6LayoutISD_NS5_IJSC_NSA_ILi0EEESW_EEEEENS5_IJNS4_10UnderscoreESZ_SZ_EEEEENS4_13SM90_TMA_LOADENS4_14ComposedLayoutINS4_7SwizzleILi3ELi4ELi3EEENS4_18smem_ptr_flag_bitsILi16EEENSV_INS5_IJNSA_ILi8EEESI_EEENS5_IJSI_SC_EEEEEEEvNS4_8identityENS4_23SM90_TMA_LOAD_MULTICASTES1C_vS1D_EENS_8epilogue10collective6detail29Sm90TmaWarpSpecializedAdapterINS1H_15DefaultEpilogueISK_SL_SL_NS1G_6thread17LinearCombinationISK_Li1EffLNS1L_9ScaleType4KindE0ELNS_15FloatRoundStyleE2ESK_EENS1_15EpilogueDefaultEEEEEvvEEEEvNT_6ParamsE:
[----:B------:R-:W0:Y:S02]  /*0000*/  LDC R1, c[0x0][0x28] ;  /* 0x00000a00ff017b82 */ /* 0x000e240000000800 */
[----:B0-----:R-:W-:Y:S01]  /*0010*/  VIADD R1, R1, 0xfffffff8 ;  /* 0xfffffff801017836 */ /* 0x001fe20000000000 */
[----:B------:R-:W0:Y:S01]  /*0020*/  S2R R6, SR_TID.X ;  /* 0x0000000000067919 */ /* 0x000e220000002100 */
[----:B------:R-:W-:Y:S01]  /*0030*/  ELECT P0, URZ, PT ;  /* 0x00000000003f782f */ /* 0x000fe20003800000 */
[----:B------:R-:W-:Y:S01]  /*0040*/  BSSY B0, `(.L_x_0) ;  /* 0x000000f000007945 */ /* 0x000fe20003800000 */
[--C-:B0-----:R-:W-:Y:S02]  /*0050*/  SHF.R.U32.HI R0, RZ, 0x5, R6.reuse ;  /* 0x00000005ff007819 */ /* 0x101fe40000011606 */
[----:B------:R-:W-:-:S03]  /*0060*/  SHF.R.U32.HI R3, RZ, 0x7, R6 ;  /* 0x00000007ff037819 */ /* 0x000fc60000011606 */
[----:B------:R-:W0:Y:S04]  /*0070*/  SHFL.IDX PT, R2, R0, RZ, 0x1f ;  /* 0x00001fff00027589 */ /* 0x000e2800000e0000 */
[----:B------:R1:W2:Y:S01]  /*0080*/  SHFL.IDX PT, R5, R3, RZ, 0x1f ;  /* 0x00001fff03057589 */ /* 0x0002a200000e0000 */
[----:B0-----:R-:W-:-:S13]  /*0090*/  ISETP.NE.OR P0, PT, R2, RZ, !P0 ;  /* 0x000000ff0200720c */ /* 0x001fda0004705670 */
[----:B-12---:R-:W-:Y:S05]  /*00a0*/  @P0 BRA `(.L_x_1) ;  /* 0x0000000000200947 */ /* 0x006fea0003800000 */
[----:B------:R-:W-:Y:S02]  /*00b0*/  ULDC.64 UR4, c[0x0][0x198] ;  /* 0x0000660000047ab9 */ /* 0x000fe40000000a00 */
[----:B------:R-:W-:Y:S02]  /*00c0*/  UIADD3 UR6, UP0, UR4, 0xf0, URZ ;  /* 0x000000f004067890 */ /* 0x000fe4000ff1e03f */
[----:B------:R-:W-:Y:S02]  /*00d0*/  UIADD3 UR4, UP1, UR4, 0x1f0, URZ ;  /* 0x000001f004047890 */ /* 0x000fe4000ff3e03f */
[----:B------:R-:W-:Y:S02]  /*00e0*/  UIADD3.X UR7, URZ, UR5, URZ, UP0, !UPT ;  /* 0x000000053f077290 */ /* 0x000fe400087fe43f */
[----:B------:R-:W-:-:S07]  /*00f0*/  UIADD3.X UR5, URZ, UR5, URZ, UP1, !UPT ;  /* 0x000000053f057290 */ /* 0x000fce0008ffe43f */
[----:B------:R0:W-:Y:S02]  /*0100*/  UTMACCTL.PF [UR6] ;  /* 0x00000000060079b9 */ /* 0x0001e40008040000 */
[----:B------:R0:W-:Y:S02]  /*0110*/  UTMACCTL.PF [UR4] ;  /* 0x00000000040079b9 */ /* 0x0001e40008040000 */
[----:B0-----:R-:W-:Y:S01]  /*0120*/  NOP ;  /* 0x0000000000007918 */ /* 0x001fe20000000000 */
.L_x_1:
[----:B------:R-:W-:Y:S05]  /*0130*/  BSYNC B0 ;  /* 0x0000000000007941 */ /* 0x000fea0003800000 */
.L_x_0:
[----:B------:R-:W0:Y:S02]  /*0140*/  SHFL.IDX PT, R3, R0, RZ, 0x1f ;  /* 0x00001fff00037589 */ /* 0x000e2400000e0000 */
[----:B0-----:R-:W-:-:S13]  /*0150*/  ISETP.NE.AND P0, PT, R3, RZ, PT ;  /* 0x000000ff0300720c */ /* 0x001fda0003f05270 */
[----:B------:R-:W-:Y:S05]  /*0160*/  @P0 BRA `(.L_x_2) ;  /* 0x0000000000500947 */ /* 0x000fea0003800000 */
[----:B------:R-:W0:Y:S01]  /*0170*/  S2UR UR8, SR_CgaCtaId ;  /* 0x00000000000879c3 */ /* 0x000e220000008800 */
[----:B------:R-:W-:Y:S01]  /*0180*/  UMOV UR4, 0x400 ;  /* 0x0000040000047882 */ /* 0x000fe20000000000 */
[----:B------:R-:W-:Y:S01]  /*0190*/  UMOV UR5, 0x1 ;  /* 0x0000000100057882 */ /* 0x000fe20000000000 */
[----:B------:R-:W-:Y:S01]  /*01a0*/  UMOV UR6, 0x4 ;  /* 0x0000000400067882 */ /* 0x000fe20000000000 */
[----:B------:R-:W-:Y:S01]  /*01b0*/  ELECT P0, URZ, PT ;  /* 0x00000000003f782f */ /* 0x000fe20003800000 */
[----:B------:R-:W-:-:S04]  /*01c0*/  UIADD3 UR6, -UR6, 0x100000, URZ ;  /* 0x0010000006067890 */ /* 0x000fc8000fffe13f */
[----:B------:R-:W-:Y:S02]  /*01d0*/  USHF.L.U32 UR7, UR6, 0xb, URZ ;  /* 0x0000000b06077899 */ /* 0x000fe4000800063f */
[----:B------:R-:W-:Y:S02]  /*01e0*/  USHF.L.U32 UR6, UR6, 0x1, URZ ;  /* 0x0000000106067899 */ /* 0x000fe4000800063f */
[----:B0-----:R-:W-:Y:S02]  /*01f0*/  ULEA UR8, UR8, UR4, 0x18 ;  /* 0x0000000408087291 */ /* 0x001fe4000f8ec03f */
[----:B------:R-:W-:-:S04]  /*0200*/  UIADD3 UR4, -UR5, 0x100000, URZ ;  /* 0x0010000005047890 */ /* 0x000fc8000fffe13f */
[----:B------:R-:W-:Y:S02]  /*0210*/  USHF.L.U32 UR5, UR4, 0xb, URZ ;  /* 0x0000000b04057899 */ /* 0x000fe4000800063f */
[----:B------:R-:W-:Y:S01]  /*0220*/  USHF.L.U32 UR4, UR4, 0x1, URZ ;  /* 0x0000000104047899 */ /* 0x000fe2000800063f */
[----:B------:R-:W0:Y:S11]  /*0230*/  FENCE.VIEW.ASYNC.S ;  /* 0x00000000000073c6 */ /* 0x000e360000000000 */
[----:B0-----:R0:W1:Y:S01]  /*0240*/  SYNCS.EXCH.64 URZ, [UR8], UR4 ;  /* 0x00000004083f75b2 */ /* 0x0010620008000100 */
[----:B------:R0:W2:Y:S01]  /*0250*/  SYNCS.EXCH.64 URZ, [UR8+0x18], UR6 ;  /* 0x00001806083f75b2 */ /* 0x0000a20008000100 */
[----:B------:R0:W3:Y:S01]  /*0260*/  SYNCS.EXCH.64 URZ, [UR8+0x8], UR4 ;  /* 0x00000804083f75b2 */ /* 0x0000e20008000100 */
[----:B------:R0:W4:Y:S01]  /*0270*/  SYNCS.EXCH.64 URZ, [UR8+0x20], UR6 ;  /* 0x00002006083f75b2 */ /* 0x0001220008000100 */
[----:B------:R0:W0:Y:S01]  /*0280*/  SYNCS.EXCH.64 URZ, [UR8+0x10], UR4 ;  /* 0x00001004083f75b2 */ /* 0x0000220008000100 */
[----:B------:R0:W0:Y:S01]  /*0290*/  SYNCS.EXCH.64 URZ, [UR8+0x28], UR6 ;  /* 0x00002806083f75b2 */ /* 0x0000220008000100 */
[----:B------:R-:W-:Y:S01]  /*02a0*/  NOP ;  /* 0x0000000000007918 */ /* 0x000fe20000000000 */
.L_x_2:
[----:B------:R-:W-:Y:S01]  /*02b0*/  SHF.R.S32.HI R4, RZ, 0x1f, R6 ;  /* 0x0000001fff047819 */ /* 0x000fe20000011406 */
[----:B------:R-:W5:Y:S01]  /*02c0*/  SHFL.IDX PT, R0, R0, RZ, 0x1f ;  /* 0x00001fff00007589 */ /* 0x000f6200000e0000 */
[----:B0-----:R-:W0:Y:S01]  /*02d0*/  S2UR UR8, SR_CTAID.X ;  /* 0x00000000000879c3 */ /* 0x001e220000002500 */
[----:B------:R-:W-:Y:S02]  /*02e0*/  ELECT P0, URZ, PT ;  /* 0x00000000003f782f */ /* 0x000fe40003800000 */
[----:B------:R-:W-:Y:S01]  /*02f0*/  LEA.HI R4, R4, R6, RZ, 0x7 ;  /* 0x0000000604047211 */ /* 0x000fe200078f38ff */
[----:B------:R-:W-:Y:S01]  /*0300*/  ULDC UR4, c[0x0][0x150] ;  /* 0x0000540000047ab9 */ /* 0x000fe20000000800 */
[----:B------:R-:W-:Y:S01]  /*0310*/  SHF.R.S32.HI R8, RZ, 0x1f, R3 ;  /* 0x0000001fff087819 */ /* 0x000fe20000011403 */
[----:B------:R-:W-:Y:S01]  /*0320*/  NOP ;  /* 0x0000000000007918 */ /* 0x000fe20000000000 */
[----:B------:R-:W-:Y:S01]  /*0330*/  LOP3.LUT R4, R4, 0xffffff80, RZ, 0xc0, !PT ;  /* 0xffffff8004047812 */ /* 0x000fe200078ec0ff */
[----:B------:R-:W-:Y:S01]  /*0340*/  NOP ;  /* 0x0000000000007918 */ /* 0x000fe20000000000 */
[----:B------:R-:W-:Y:S01]  /*0350*/  LEA.HI R8, R8, R3, RZ, 0x2 ;  /* 0x0000000308087211 */ /* 0x000fe200078f10ff */
[----:B------:R-:W1:Y:S01]  /*0360*/  LDC R10, c[0x0][0x144] ;  /* 0x00005100ff0a7b82 */ /* 0x000e620000000800 */
[----:B------:R-:W-:Y:S01]  /*0370*/  ISETP.NE.AND P3, PT, R5, RZ, PT ;  /* 0x000000ff0500720c */ /* 0x000fe20003f65270 */
[----:B------:R-:W-:Y:S01]  /*0380*/  IMAD.IADD R6, R6, 0x1, -R4 ;  /* 0x0000000106067824 */ /* 0x000fe200078e0a04 */
[----:B------:R-:W-:Y:S01]  /*0390*/  LOP3.LUT R8, R8, 0x3ffffffc, RZ, 0xc0, !PT ;  /* 0x3ffffffc08087812 */ /* 0x000fe200078ec0ff */
[----:B------:R-:W2:Y:S03]  /*03a0*/  S2R R4, SR_CTAID.Y ;  /* 0x0000000000047919 */ /* 0x000ea60000002600 */
[----:B------:R-:W-:Y:S01]  /*03b0*/  SHF.R.S32.HI R7, RZ, 0x1f, R6 ;  /* 0x0000001fff077819 */ /* 0x000fe20000011406 */
[----:B------:R-:W-:Y:S01]  /*03c0*/  IMAD.IADD R8, R3, 0x1, -R8 ;  /* 0x0000000103087824 */ /* 0x000fe200078e0a08 */
[----:B------:R-:W3:Y:S02]  /*03d0*/  LDC R13, c[0x0][0x140] ;  /* 0x00005000ff0d7b82 */ /* 0x000ee40000000800 */
[----:B------:R-:W-:-:S02]  /*03e0*/  LEA.HI R7, R7, R6, RZ, 0x3 ;  /* 0x0000000607077211 */ /* 0x000fc400078f18ff */
[----:B-----5:R-:W-:Y:S02]  /*03f0*/  ISETP.NE.OR P0, PT, R0, RZ, !P0 ;  /* 0x000000ff0000720c */ /* 0x020fe40004705670 */
[--C-:B------:R-:W-:Y:S02]  /*0400*/  SHF.R.S32.HI R0, RZ, 0x3, R7.reuse ;  /* 0x00000003ff007819 */ /* 0x100fe40000011407 */
[----:B------:R-:W-:Y:S02]  /*0410*/  SHF.R.S32.HI R7, RZ, 0x1f, R7 ;  /* 0x0000001fff077819 */ /* 0x000fe40000011407 */
[----:B0-----:R-:W-:Y:S02]  /*0420*/  I2FP.F32.U32 R9, UR8 ;  /* 0x0000000800097c45 */ /* 0x001fe40008201000 */
[----:B------:R-:W-:-:S03]  /*0430*/  LEA.HI R7, R7, R0, RZ, 0x2 ;  /* 0x0000000007077211 */ /* 0x000fc600078f10ff */
[----:B------:R-:W-:Y:S01]  /*0440*/  FMUL R9, R9, UR4 ;  /* 0x0000000409097c20 */ /* 0x000fe20008400000 */
[----:B------:R-:W-:Y:S01]  /*0450*/  LOP3.LUT R7, R7, 0xfffffffc, RZ, 0xc0, !PT ;  /* 0xfffffffc07077812 */ /* 0x000fe200078ec0ff */
[----:B------:R-:W-:Y:S01]  /*0460*/  VOTEU.ALL UP0, P0 ;  /* 0x00000000003f7886 */ /* 0x000fe20000000000 */
[----:B------:R-:W-:Y:S01]  /*0470*/  ULDC UR4, c[0x0][0x154] ;  /* 0x0000550000047ab9 */ /* 0x000fe20000000800 */
[----:B------:R-:W-:Y:S02]  /*0480*/  VOTEU.ALL UP1, P0 ;  /* 0x00000000003f7886 */ /* 0x000fe40000020000 */
[----:B------:R-:W0:Y:S01]  /*0490*/  F2I.U32.TRUNC.NTZ R9, R9 ;  /* 0x0000000900097305 */ /* 0x000e22000020f000 */
[----:B------:R-:W-:Y:S01]  /*04a0*/  IMAD.IADD R7, R0, 0x1, -R7 ;  /* 0x0000000100077824 */ /* 0x000fe200078e0a07 */
[----:B------:R-:W5:Y:S01]  /*04b0*/  @!UP0 S2UR UR7, SR_CgaCtaId ;  /* 0x00000000000789c3 */ /* 0x000f620000008800 */
[----:B------:R-:W-:Y:S01]  /*04c0*/  @!UP0 UMOV UR6, 0x400 ;  /* 0x0000040000068882 */ /* 0x000fe20000000000 */
[----:B---3--:R-:W-:Y:S01]  /*04d0*/  ISETP.EQ.U32.AND P2, PT, R13, 0x1, PT ;  /* 0x000000010d00780c */ /* 0x008fe20003f42070 */
[----:B------:R-:W-:Y:S01]  /*04e0*/  IMAD R8, R8, 0x4, R7 ;  /* 0x0000000408087824 */ /* 0x000fe200078e0207 */
[----:B--2---:R-:W-:-:S04]  /*04f0*/  I2FP.F32.U32 R3, R4 ;  /* 0x0000000400037245 */ /* 0x004fc80000201000 */
[----:B------:R-:W-:Y:S01]  /*0500*/  LEA.HI R0, R8, R8, RZ, 0x1 ;  /* 0x0000000808007211 */ /* 0x000fe200078f08ff */
[----:B------:R-:W-:Y:S01]  /*0510*/  FMUL R12, R3, UR4 ;  /* 0x00000004030c7c20 */ /* 0x000fe20008400000 */
[----:B------:R-:W2:Y:S01]  /*0520*/  LDC R7, c[0x0][0x148] ;  /* 0x00005200ff077b82 */ /* 0x000ea20000000800 */
[----:B------:R-:W-:Y:S01]  /*0530*/  UMOV UR4, 0x20 ;  /* 0x0000002000047882 */ /* 0x000fe20000000000 */
[----:B------:R-:W-:Y:S01]  /*0540*/  LOP3.LUT R11, R0, 0xfffffffe, RZ, 0xc0, !PT ;  /* 0xfffffffe000b7812 */ /* 0x000fe200078ec0ff */
[----:B0-----:R-:W-:Y:S01]  /*0550*/  IMAD.MOV R15, RZ, RZ, -R9 ;  /* 0x000000ffff0f7224 */ /* 0x001fe200078e0a09 */
[----:B------:R-:W-:Y:S01]  /*0560*/  SHF.R.S32.HI R9, RZ, 0x1f, R2 ;  /* 0x0000001fff097819 */ /* 0x000fe20000011402 */
[----:B------:R-:W0:Y:S01]  /*0570*/  F2I.U32.TRUNC.NTZ R12, R12 ;  /* 0x0000000c000c7305 */ /* 0x000e22000020f000 */
[----:B------:R-:W-:-:S04]  /*0580*/  @!UP0 UIADD3 UR4, -UR4, 0x100000, URZ ;  /* 0x0010000004048890 */ /* 0x000fc8000fffe13f */
[----:B------:R-:W-:Y:S02]  /*0590*/  @!UP0 USHF.L.U32 UR5, UR4, 0xb, URZ ;  /* 0x0000000b04058899 */ /* 0x000fe4000800063f */
[----:B------:R-:W-:Y:S01]  /*05a0*/  @!UP0 USHF.L.U32 UR4, UR4, 0x1, URZ ;  /* 0x0000000104048899 */ /* 0x000fe2000800063f */
[----:B-1----:R-:W-:Y:S01]  /*05b0*/  IMAD R3, R10, R15, UR8 ;  /* 0x000000080a037e24 */ /* 0x002fe2000f8e020f */
[----:B------:R-:W-:Y:S01]  /*05c0*/  LEA.HI R9, R9, R2, RZ, 0x2 ;  /* 0x0000000209097211 */ /* 0x000fe200078f10ff */
[C---:B------:R-:W-:Y:S02]  /*05d0*/  IMAD.IADD R0, R8.reuse, 0x1, -R11 ;  /* 0x0000000108007824 */ /* 0x040fe400078e0a0b */
[----:B------:R-:W-:Y:S01]  /*05e0*/  IMAD.SHL.U32 R11, R8, 0x4, RZ ;  /* 0x00000004080b7824 */ /* 0x000fe200078e00ff */
[----:B------:R-:W-:Y:S02]  /*05f0*/  LOP3.LUT R9, R9, 0xfffffffc, RZ, 0xc0, !PT ;  /* 0xfffffffc09097812 */ /* 0x000fe400078ec0ff */
[----:B------:R-:W-:Y:S01]  /*0600*/  ISETP.NE.AND P4, PT, R0, R3, PT ;  /* 0x000000030000720c */ /* 0x000fe20003f85270 */
[----:B-----5:R-:W-:Y:S01]  /*0610*/  @!UP0 ULEA UR6, UR7, UR6, 0x18 ;  /* 0x0000000607068291 */ /* 0x020fe2000f8ec03f */
[----:B------:R-:W-:Y:S01]  /*0620*/  LOP3.LUT R16, R8, 0xc, R11, 0x78, !PT ;  /* 0x0000000c08107812 */ /* 0x000fe200078e780b */
[----:B------:R-:W-:Y:S01]  /*0630*/  IMAD.IADD R0, R2, 0x1, -R9 ;  /* 0x0000000102007824 */ /* 0x000fe200078e0a09 */
[----:B------:R-:W-:Y:S01]  /*0640*/  VOTEU.ALL UP0, P0 ;  /* 0x00000000003f7886 */ /* 0x000fe20000000000 */
[----:B------:R-:W-:Y:S01]  /*0650*/  LOP3.LUT P0, RZ, R6, 0x7, RZ, 0xc0, !PT ;  /* 0x0000000706ff7812 */ /* 0x000fe2000780c0ff */
[----:B0-----:R-:W-:-:S02]  /*0660*/  IMAD.MOV R14, RZ, RZ, -R12 ;  /* 0x000000ffff0e7224 */ /* 0x001fc400078e0a0c */
[----:B------:R-:W-:Y:S01]  /*0670*/  ISETP.NE.AND P1, PT, R0, 0x3, PT ;  /* 0x000000030000780c */ /* 0x000fe20003f25270 */
[----:B------:R-:W-:Y:S01]  /*0680*/  VIADD R6, R5, 0xffffffff ;  /* 0xffffffff05067836 */ /* 0x000fe20000000000 */
[----:B------:R-:W-:Y:S01]  /*0690*/  ISETP.LT.U32.AND P0, PT, R16, 0x2, !P0 ;  /* 0x000000021000780c */ /* 0x000fe20004701070 */
[----:B--2---:R-:W-:Y:S01]  /*06a0*/  IMAD R9, R7, R14, R4 ;  /* 0x0000000e07097224 */ /* 0x004fe200078e0204 */
[----:B------:R-:W-:Y:S01]  /*06b0*/  ISETP.EQ.OR P1, PT, R0, RZ, !P1 ;  /* 0x000000ff0000720c */ /* 0x000fe20004f22670 */
[----:B------:R-:W0:Y:S02]  /*06c0*/  FENCE.VIEW.ASYNC.S ;  /* 0x00000000000073c6 */ /* 0x000e240000000000 */
[----:B0-----:R0:W1:Y:S01]  /*06d0*/  @!UP0 SYNCS.EXCH.64 URZ, [UR6+0x40], UR4 ;  /* 0x00004004063f85b2 */ /* 0x0010620008000100 */
[----:B------:R-:W-:Y:S02]  /*06e0*/  @P4 LEA.HI R2, R16, R16, RZ, 0x1 ;  /* 0x0000001010024211 */ /* 0x000fe400078f08ff */
[----:B------:R-:W-:-:S02]  /*06f0*/  ISETP.EQ.AND P1, PT, R5, RZ, P1 ;  /* 0x000000ff0500720c */ /* 0x000fc40000f22270 */
[----:B------:R-:W-:Y:S02]  /*0700*/  @P4 SHF.R.S32.HI R2, RZ, 0x1, R2 ;  /* 0x00000001ff024819 */ /* 0x000fe40000011402 */
[----:B------:R-:W-:Y:S02]  /*0710*/  ISETP.GE.U32.AND P6, PT, R6, 0x2, PT ;  /* 0x000000020600780c */ /* 0x000fe40003fc6070 */
[----:B------:R-:W-:Y:S01]  /*0720*/  @P4 ISETP.NE.AND P5, PT, R2, R9, PT ;  /* 0x000000090200420c */ /* 0x000fe20003fa5270 */
[----:B------:R-:W-:Y:S01]  /*0730*/  IMAD.MOV.U32 R2, RZ, RZ, 0x1 ;  /* 0x00000001ff027424 */ /* 0x000fe200078e00ff */
[----:B------:R-:W-:Y:S02]  /*0740*/  SEL R9, RZ, 0x1, !P0 ;  /* 0x00000001ff097807 */ /* 0x000fe40004000000 */
[----:B------:R-:W-:Y:S02]  /*0750*/  @P4 SEL R2, RZ, 0x1, P5 ;  /* 0x00000001ff024807 */ /* 0x000fe40002800000 */
[----:B------:R-:W-:Y:S01]  /*0760*/  SEL R18, RZ, 0x1, !P1 ;  /* 0x00000001ff127807 */ /* 0x000fe20004800000 */
[----:B------:R0:W2:Y:S01]  /*0770*/  @!UP1 SYNCS.EXCH.64 URZ, [UR6+0x48], UR4 ;  /* 0x00004804063f95b2 */ /* 0x0000a20008000100 */
[----:B------:R-:W-:Y:S01]  /*0780*/  LOP3.LUT R2, R2, R9, RZ, 0xc0, !PT ;  /* 0x0000000902027212 */ /* 0x000fe200078ec0ff */
[----:B------:R-:W-:Y:S01]  /*0790*/  NOP ;  /* 0x0000000000007918 */ /* 0x000fe20000000000 */
[----:B------:R-:W-:Y:S01]  /*07a0*/  SEL R18, R18, 0x2, P6 ;  /* 0x0000000212127807 */ /* 0x000fe20003000000 */
[----:B------:R-:W-:Y:S06]  /*07b0*/  @!P2 BRA `(.L_x_3) ;  /* 0x000000000008a947 */ /* 0x000fec0003800000 */
[----:B-12-4-:R-:W-:Y:S01]  /*07c0*/  UCGABAR_ARV ;  /* 0x00000000000079c7 */ /* 0x016fe20008000000 */
[----:B------:R-:W-:Y:S05]  /*07d0*/  BRA `(.L_x_4) ;  /* 0x0000000000047947 */ /* 0x000fea0003800000 */
.L_x_3:
[----:B-12-4-:R-:W-:Y:S01]  /*07e0*/  NOP ;  /* 0x0000000000007918 */ /* 0x016fe20000000000 */
.L_x_4:
[----:B------:R-:W1:Y:S01]  /*07f0*/  LDC R8, c[0x0][0x65c] ;  /* 0x00019700ff087b82 */ /* 0x000e620000000800 */
[----:B------:R-:W-:Y:S01]  /*0800*/  IMAD.MOV.U32 R9, RZ, RZ, RZ ;  /* 0x000000ffff097224 */ /* 0x000fe200078e00ff */
[----:B-1----:R-:W-:Y:S01]  /*0810*/  ISETP.NE.AND P1, PT, R8, 0x1, PT ;  /* 0x000000010800780c */ /* 0x002fe20003f25270 */
[----:B------:R-:W-:-:S12]  /*0820*/  IMAD.U32 R8, RZ, RZ, UR8 ;  /* 0x00000008ff087e24 */ /* 0x000fd8000f8e00ff */
[----:B------:R-:W1:Y:S01]  /*0830*/  @P1 LDC R23, c[0x0][0x10] ;  /* 0x00000400ff171b82 */ /* 0x000e620000000800 */
[----:B------:R-:W-:Y:S02]  /*0840*/  @P1 IMAD.MOV.U32 R5, RZ, RZ, RZ ;  /* 0x000000ffff051224 */ /* 0x000fe400078e00ff */
[----:B------:R-:W-:-:S05]  /*0850*/  @P1 IMAD.MOV.U32 R19, RZ, RZ, RZ ;  /* 0x000000ffff131224 */ /* 0x000fca00078e00ff */
[----:B------:R-:W2:Y:S01]  /*0860*/  @!P1 LDC R11, c[0x0][0xc] ;  /* 0x00000300ff0b9b82 */ /* 0x000ea20000000800 */
[----:B-1----:R-:W-:-:S04]  /*0870*/  @P1 IMAD.WIDE.U32 R22, R23, UR8, R4 ;  /* 0x0000000817161c25 */ /* 0x002fc8000f8e0004 */
[----:B------:R-:W-:Y:S02]  /*0880*/  @P1 IMAD.IADD R19, R23, 0x1, R19 ;  /* 0x0000000117131824 */ /* 0x000fe400078e0213 */
[----:B--2---:R-:W-:-:S04]  /*0890*/  @!P1 IMAD.WIDE.U32 R8, R4, R11, R8 ;  /* 0x0000000b04089225 */ /* 0x004fc800078e0008 */
[----:B------:R-:W-:Y:S02]  /*08a0*/  @!P1 IMAD.MOV.U32 R22, RZ, RZ, R8 ;  /* 0x000000ffff169224 */ /* 0x000fe400078e0008 */
[----:B------:R-:W-:Y:S01]  /*08b0*/  @!P1 IMAD.MOV.U32 R19, RZ, RZ, R9 ;  /* 0x000000ffff139224 */ /* 0x000fe200078e0009 */
[----:B------:R-:W-:Y:S06]  /*08c0*/  @!P2 BRA `(.L_x_5) ;  /* 0x00000000000ca947 */ /* 0x000fec0003800000 */
[----:B------:R-:W-:Y:S01]  /*08d0*/  UCGABAR_WAIT ;  /* 0x0000000000007dc7 */ /* 0x000fe20008000000 */
[----:B------:R-:W-:Y:S01]  /*08e0*/  CCTL.IVALL ;  /* 0x00000000ff00798f */ /* 0x000fe20002000000 */
[----:B------:R-:W-:Y:S05]  /*08f0*/  BRA `(.L_x_6) ;  /* 0x0000000000047947 */ /* 0x000fea0003800000 */
.L_x_5:
[----:B------:R-:W-:Y:S06]  /*0900*/  BAR.SYNC.DEFER_BLOCKING 0x0 ;  /* 0x0000000000007b1d */ /* 0x000fec0000010000 */
.L_x_6:
[----:B------:R-:W-:Y:S05]  /*0910*/  @!P3 BRA `(.L_x_7) ;  /* 0x000000f00044b947 */ /* 0x000fea0003800000 */
[----:B------:R-:W-:-:S13]  /*0920*/  ISETP.GT.U32.AND P0, PT, R6, 0x1, PT ;  /* 0x000000010600780c */ /* 0x000fda0003f04070 */
[----:B0-----:R-:W-:Y:S05]  /*0930*/  @P0 EXIT ;  /* 0x000000000000094d */ /* 0x001fea0003800000 */
[----:B------:R-:W-:Y:S01]  /*0940*/  IMAD.MOV.U32 R6, RZ, RZ, -0x1 ;  /* 0xffffffffff067424 */ /* 0x000fe200078e00ff */
[----:B------:R-:W-:Y:S01]  /*0950*/  ULDC.64 UR4, c[0x0][0x650] ;  /* 0x0001940000047ab9 */ /* 0x000fe20000000a00 */
[----:B------:R-:W-:Y:S01]  /*0960*/  PRMT R0, RZ, 0x7610, R0 ;  /* 0x00007610ff007816 */ /* 0x000fe20000000000 */
[----:B------:R-:W-:Y:S01]  /*0970*/  IMAD.MOV.U32 R23, RZ, RZ, -0x1 ;  /* 0xffffffffff177424 */ /* 0x000fe200078e00ff */
[----:B------:R-:W-:Y:S01]  /*0980*/  ISETP.GE.U32.AND P0, PT, R22, UR4, PT ;  /* 0x0000000416007c0c */ /* 0x000fe2000bf06070 */
[----:B------:R0:W-:Y:S01]  /*0990*/  STL [R1], R6 ;  /* 0x0000000601007387 */ /* 0x0001e20000100800 */
[----:B------:R-:W-:Y:S02]  /*09a0*/  IMAD.MOV.U32 R17, RZ, RZ, -0x1 ;  /* 0xffffffffff117424 */ /* 0x000fe400078e00ff */
[----:B------:R-:W-:-:S13]  /*09b0*/  ISETP.GE.U32.AND.EX P0, PT, R19, UR5, PT, P0 ;  /* 0x0000000513007c0c */ /* 0x000fda000bf06100 */
[----:B0-----:R-:W-:Y:S05]  /*09c0*/  @P0 BRA `(.L_x_8) ;  /* 0x0000000400340947 */ /* 0x001fea0003800000 */
[----:B------:R-:W0:Y:S01]  /*09d0*/  LDC.64 R20, c[0x0][0x628] ;  /* 0x00018a00ff147b82 */ /* 0x000e220000000a00 */
[----:B------:R-:W-:Y:S02]  /*09e0*/  IMAD.MOV.U32 R8, RZ, RZ, R22 ;  /* 0x000000ffff087224 */ /* 0x000fe400078e0016 */
[----:B------:R-:W-:-:S05]  /*09f0*/  IMAD.MOV.U32 R9, RZ, RZ, R19 ;  /* 0x000000ffff097224 */ /* 0x000fca00078e0013 */
[----:B------:R-:W1:Y:S08]  /*0a00*/  LDC R0, c[0x0][0x630] ;  /* 0x00018c00ff007b82 */ /* 0x000e700000000800 */
[----:B------:R-:W2:Y:S01]  /*0a10*/  LDC.64 R24, c[0x0][0x620] ;  /* 0x00018800ff187b82 */ /* 0x000ea20000000a00 */
[----:B0-----:R-:W-:-:S04]  /*0a20*/  ISETP.NE.U32.AND P0, PT, R20, RZ, PT ;  /* 0x000000ff1400720c */ /* 0x001fc80003f05070 */
[----:B------:R-:W-:-:S13]  /*0a30*/  ISETP.NE.AND.EX P0, PT, R21, RZ, PT, P0 ;  /* 0x000000ff1500720c */ /* 0x000fda0003f05300 */
[----:B-12---:R-:W-:Y:S05]  /*0a40*/  @!P0 BRA `(.L_x_9) ;  /* 0x0000000000288947 */ /* 0x006fea0003800000 */
[----:B------:R-:W0:Y:S02]  /*0a50*/  LDC R13, c[0x0][0x634] ;  /* 0x00018d00ff0d7b82 */ /* 0x000e240000000800 */
[----:B0-----:R-:W-:-:S05]  /*0a60*/  IADD3 R13, P0, R22, R13, RZ ;  /* 0x0000000d160d7210 */ /* 0x001fca0007f1e0ff */
[----:B------:R-:W-:-:S04]  /*0a70*/  IMAD.X R15, RZ, RZ, R19, P0 ;  /* 0x000000ffff0f7224 */ /* 0x000fc800000e0613 */
[----:B------:R-:W-:-:S04]  /*0a80*/  IMAD.WIDE.U32 R8, R15, R20, RZ ;  /* 0x000000140f087225 */ /* 0x000fc800078e00ff */
[----:B------:R-:W-:-:S04]  /*0a90*/  IMAD.WIDE.U32 R10, P0, R13, R21, R8 ;  /* 0x000000150d0a7225 */ /* 0x000fc80007800008 */
[----:B------:R-:W-:-:S04]  /*0aa0*/  IMAD.WIDE.U32 R8, R13, R20, RZ ;  /* 0x000000140d087225 */ /* 0x000fc800078e00ff */
[----:B------:R-:W-:Y:S01]  /*0ab0*/  IMAD.X R13, RZ, RZ, RZ, P0 ;  /* 0x000000ffff0d7224 */ /* 0x000fe200000e06ff */
[----:B------:R-:W-:Y:S01]  /*0ac0*/  IADD3 RZ, P0, R9, R10, RZ ;  /* 0x0000000a09ff7210 */ /* 0x000fe20007f1e0ff */
[----:B------:R-:W-:-:S04]  /*0ad0*/  IMAD.MOV.U32 R12, RZ, RZ, R11 ;  /* 0x000000ffff0c7224 */ /* 0x000fc800078e000b */
[----:B------:R-:W-:-:S08]  /*0ae0*/  IMAD.WIDE.U32.X R8, R15, R21, R12, P0 ;  /* 0x000000150f087225 */ /* 0x000fd000000e040c */
.L_x_9:
[----:B------:R-:W0:Y:S01]  /*0af0*/  LDC.64 R20, c[0x0][0x640] ;  /* 0x00019000ff147b82 */ /* 0x000e220000000a00 */
[-C--:B------:R-:W-:Y:S01]  /*0b00*/  SHF.R.U64 R26, R8, R0.reuse, R9 ;  /* 0x00000000081a7219 */ /* 0x080fe20000001209 */
[----:B------:R-:W-:Y:S01]  /*0b10*/  IMAD.MOV.U32 R23, RZ, RZ, R19 ;  /* 0x000000ffff177224 */ /* 0x000fe200078e0013 */
[----:B------:R-:W-:Y:S01]  /*0b20*/  SHF.R.U32.HI R0, RZ, R0, R9 ;  /* 0x00000000ff007219 */ /* 0x000fe20000011609 */
[----:B------:R-:W-:Y:S01]  /*0b30*/  IMAD R28, R7, R14, R4 ;  /* 0x0000000e071c7224 */ /* 0x000fe200078e0204 */
[----:B------:R-:W-:-:S03]  /*0b40*/  IADD3 R5, P0, RZ, -R26, RZ ;  /* 0x8000001aff057210 */ /* 0x000fc60007f1e0ff */
[----:B------:R-:W1:Y:S02]  /*0b50*/  LDC R6, c[0x0][0x618] ;  /* 0x00018600ff067b82 */ /* 0x000e640000000800 */
[----:B------:R-:W-:-:S04]  /*0b60*/  IMAD.X R9, RZ, RZ, ~R0, P0 ;  /* 0x000000ffff097224 */ /* 0x000fc800000e0e00 */
[-C--:B------:R-:W-:Y:S02]  /*0b70*/  IMAD R0, R9, R24.reuse, RZ ;  /* 0x0000001809007224 */ /* 0x080fe400078e02ff */
[----:B------:R-:W2:Y:S01]  /*0b80*/  LDC R11, c[0x0][0x608] ;  /* 0x00018200ff0b7b82 */ /* 0x000ea20000000800 */
[----:B------:R-:W-:-:S04]  /*0b90*/  IMAD.WIDE.U32 R8, R5, R24, R22 ;  /* 0x0000001805087225 */ /* 0x000fc800078e0016 */
[----:B------:R-:W-:Y:S02]  /*0ba0*/  IMAD R5, R5, R25, R0 ;  /* 0x0000001905057224 */ /* 0x000fe400078e0200 */
[----:B------:R-:W-:Y:S01]  /*0bb0*/  IMAD.MOV.U32 R23, RZ, RZ, 0x1 ;  /* 0x00000001ff177424 */ /* 0x000fe200078e00ff */
[----:B------:R-:W3:Y:S01]  /*0bc0*/  LDC R12, c[0x0][0x658] ;  /* 0x00019600ff0c7b82 */ /* 0x000ee20000000800 */
[----:B0-----:R-:W-:Y:S01]  /*0bd0*/  ISETP.NE.U32.AND P0, PT, R20, RZ, PT ;  /* 0x000000ff1400720c */ /* 0x001fe20003f05070 */
[----:B------:R-:W-:Y:S02]  /*0be0*/  IMAD.IADD R5, R9, 0x1, R5 ;  /* 0x0000000109057824 */ /* 0x000fe400078e0205 */
[----:B------:R-:W-:Y:S01]  /*0bf0*/  IMAD.MOV.U32 R9, RZ, RZ, -0x1 ;  /* 0xffffffffff097424 */ /* 0x000fe200078e00ff */
[----:B------:R-:W-:-:S03]  /*0c00*/  ISETP.NE.AND.EX P0, PT, R21, RZ, PT, P0 ;  /* 0x000000ff1500720c */ /* 0x000fc60003f05300 */
[----:B------:R-:W0:Y:S01]  /*0c10*/  LDC R15, c[0x0][0x600] ;  /* 0x00018000ff0f7b82 */ /* 0x000e220000000800 */
[-CC-:B-1----:R-:W-:Y:S02]  /*0c20*/  SHF.R.U64 R13, R8, R6.reuse, R5.reuse ;  /* 0x00000006080d7219 */ /* 0x182fe40000001205 */
[----:B------:R-:W-:-:S05]  /*0c30*/  SHF.R.U32.HI R0, RZ, R6, R5 ;  /* 0x00000006ff007219 */ /* 0x000fca0000011605 */
[----:B------:R-:W1:Y:S01]  /*0c40*/  LDC R17, c[0x0][0x648] ;  /* 0x00019200ff117b82 */ /* 0x000e620000000800 */
[-CC-:B--2---:R-:W-:Y:S02]  /*0c50*/  SHF.R.U64 R27, R13, R11.reuse, R0.reuse ;  /* 0x0000000b0d1b7219 */ /* 0x184fe40000001200 */
[----:B------:R-:W-:-:S05]  /*0c60*/  SHF.R.U32.HI R5, RZ, R11, R0 ;  /* 0x0000000bff057219 */ /* 0x000fca0000011600 */
[----:B------:R-:W2:Y:S01]  /*0c70*/  LDC R24, c[0x0][0x638] ;  /* 0x00018e00ff187b82 */ /* 0x000ea20000000800 */
[-CC-:B---3--:R-:W-:Y:S02]  /*0c80*/  SHF.R.U64 R14, R27, R12.reuse, R5.reuse ;  /* 0x0000000c1b0e7219 */ /* 0x188fe40000001205 */
[-C--:B------:R-:W-:Y:S02]  /*0c90*/  SHF.L.U32 R0, R9, R12.reuse, RZ ;  /* 0x0000000c09007219 */ /* 0x080fe400000006ff */
[----:B------:R-:W-:Y:S01]  /*0ca0*/  SHF.R.U32.HI R5, RZ, R12, R5 ;  /* 0x0000000cff057219 */ /* 0x000fe20000011605 */
[----:B------:R-:W-:Y:S01]  /*0cb0*/  IMAD.MOV.U32 R4, RZ, RZ, R14 ;  /* 0x000000ffff047224 */ /* 0x000fe200078e000e */
[----:B------:R-:W-:Y:S01]  /*0cc0*/  LOP3.LUT R10, RZ, R0, RZ, 0x33, !PT ;  /* 0x00000000ff0a7212 */ /* 0x000fe200078e33ff */
[----:B------:R-:W3:Y:S01]  /*0cd0*/  LDC R25, c[0x0][0x610] ;  /* 0x00018400ff197b82 */ /* 0x000ee20000000800 */
[----:B------:R-:W-:Y:S05]  /*0ce0*/  @!P0 BRA `(.L_x_10) ;  /* 0x0000000000288947 */ /* 0x000fea0003800000 */
[----:B------:R-:W4:Y:S02]  /*0cf0*/  LDC R9, c[0x0][0x64c] ;  /* 0x00019300ff097b82 */ /* 0x000f240000000800 */
[----:B----4-:R-:W-:-:S05]  /*0d00*/  IADD3 R9, P0, R14, R9, RZ ;  /* 0x000000090e097210 */ /* 0x010fca0007f1e0ff */
        /* <DEDUP_REMOVED lines=8> */
.L_x_10:
[----:B-1----:R-:W-:Y:S01]  /*0d90*/  SHF.R.U64 R4, R4, R17, R5 ;  /* 0x0000001104047219 */ /* 0x002fe20000001205 */
[----:B0-----:R-:W-:Y:S01]  /*0da0*/  VIADD R6, R15, 0xffffffff ;  /* 0xffffffff0f067836 */ /* 0x001fe20000000000 */
[----:B------:R-:W-:Y:S01]  /*0db0*/  SHF.L.U32 R0, R23, R12, RZ ;  /* 0x0000000c17007219 */ /* 0x000fe200000006ff */
[----:B------:R-:W-:Y:S01]  /*0dc0*/  IMAD.MOV.U32 R17, RZ, RZ, R26 ;  /* 0x000000ffff117224 */ /* 0x000fe200078e001a */
[----:B------:R-:W-:Y:S01]  /*0dd0*/  LOP3.LUT R5, R27, R10, RZ, 0xc0, !PT ;  /* 0x0000000a1b057212 */ /* 0x000fe200078ec0ff */
[----:B------:R-:W-:Y:S01]  /*0de0*/  IMAD.MOV R7, RZ, RZ, -R4 ;  /* 0x000000ffff077224 */ /* 0x000fe200078e0a04 */
[----:B------:R-:W-:Y:S02]  /*0df0*/  SEL R3, R3, R28, !P1 ;  /* 0x0000001c03037207 */ /* 0x000fe40004800000 */
[----:B------:R-:W-:Y:S01]  /*0e00*/  LOP3.LUT R6, R13, R6, RZ, 0xc0, !PT ;  /* 0x000000060d067212 */ /* 0x000fe200078ec0ff */
[----:B------:R-:W-:Y:S02]  /*0e10*/  IMAD R4, R0, R4, R5 ;  /* 0x0000000400047224 */ /* 0x000fe400078e0205 */
[----:B--2---:R-:W-:-:S02]  /*0e20*/  IMAD R0, R7, R24, R14 ;  /* 0x0000001807007224 */ /* 0x004fc400078e020e */
[----:B---3--:R-:W-:Y:S02]  /*0e30*/  IMAD R3, R4, R25, R3 ;  /* 0x0000001904037224 */ /* 0x008fe400078e0203 */
[----:B------:R-:W-:Y:S02]  /*0e40*/  IMAD R4, R0, R15, R6 ;  /* 0x0000000f00047224 */ /* 0x000fe400078e0206 */
[----:B------:R-:W-:-:S03]  /*0e50*/  IMAD.MOV.U32 R5, RZ, RZ, 0x1 ;  /* 0x00000001ff057424 */ /* 0x000fc600078e00ff */
[----:B------:R-:W-:Y:S02]  /*0e60*/  SEL R23, R4, R3, !P1 ;  /* 0x0000000304177207 */ /* 0x000fe40004800000 */
[----:B------:R-:W-:Y:S02]  /*0e70*/  SEL R3, R3, R4, !P1 ;  /* 0x0000000403037207 */ /* 0x000fe40004800000 */
[----:B------:R-:W-:-:S03]  /*0e80*/  PRMT R0, R5, 0x7610, R0 ;  /* 0x0000761005007816 */ /* 0x000fc60000000000 */
[----:B------:R0:W-:Y:S04]  /*0e90*/  STL [R1], R3 ;  /* 0x0000000301007387 */ /* 0x0001e80000100800 */
.L_x_8:
[----:B------:R-:W-:-:S08]  /*0ea0*/  NOP ;  /* 0x0000000000007918 */ /* 0x000fd00000000000 */
[----:B------:R-:W1:Y:S02]  /*0eb0*/  USETMAXREG.TRY_ALLOC.CTAPOOL UP0, 0xe8 ;  /* 0x000000e8000079c8 */ /* 0x000e640008000600 */
[----:B-1----:R-:W-:-:S13]  /*0ec0*/  PLOP3.LUT P0, PT, PT, PT, UP0, 0x80, 0x0 ;  /* 0x000000000000781c */ /* 0x002fda0003f0f008 */
[----:B------:R-:W-:Y:S05]  /*0ed0*/  @!P0 BRA `(.L_x_8) ;  /* 0xfffffffc00f08947 */ /* 0x000fea000383ffff */
[----:B------:R-:W-:Y:S01]  /*0ee0*/  ULDC.64 UR4, c[0x0][0x598] ;  /* 0x0001660000047ab9 */ /* 0x000fe20000000a00 */
[----:B------:R-:W-:Y:S01]  /*0ef0*/  ULDC.64 UR40, c[0x0][0x208] ;  /* 0x0000820000287ab9 */ /* 0x000fe20000000a00 */
[----:B------:R-:W-:-:S04]  /*0f00*/  ISETP.NE.U32.AND P0, PT, RZ, UR4, PT ;  /* 0x00000004ff007c0c */ /* 0x000fc8000bf05070 */
[----:B------:R-:W-:-:S13]  /*0f10*/  ISETP.NE.AND.EX P0, PT, RZ, UR5, PT, P0 ;  /* 0x00000005ff007c0c */ /* 0x000fda000bf05300 */
[----:B------:R-:W-:Y:S05]  /*0f20*/  @!P0 BRA `(.L_x_11) ;  /* 0x00000000001c8947 */ /* 0x000fea0003800000 */
[----:B------:R-:W1:Y:S02]  /*0f30*/  LDC.64 R4, c[0x0][0x598] ;  /* 0x00016600ff047b82 */ /* 0x000e640000000a00 */
[----:B-1----:R-:W2:Y:S02]  /*0f40*/  LDG.E.64 R4, desc[UR40][R4.64] ;  /* 0x0000002804047981 */ /* 0x002ea4000c1e1b00 */
[----:B--2---:R-:W-:-:S04]  /*0f50*/  ISETP.NE.U32.AND P0, PT, R4, RZ, PT ;  /* 0x000000ff0400720c */ /* 0x004fc80003f05070 */
[----:B------:R-:W-:-:S13]  /*0f60*/  ISETP.NE.AND.EX P0, PT, R5, RZ, PT, P0 ;  /* 0x000000ff0500720c */ /* 0x000fda0003f05300 */
[----:B------:R-:W-:Y:S05]  /*0f70*/  @!P0 BRA `(.L_x_11) ;  /* 0x0000000000088947 */ /* 0x000fea0003800000 */
[----:B------:R1:W5:Y:S01]  /*0f80*/  LD.E R186, desc[UR40][R4.64] ;  /* 0x0000002804ba7980 */ /* 0x000362000c101900 */
[----:B------:R-:W-:Y:S05]  /*0f90*/  BRA `(.L_x_12) ;  /* 0x0000000000247947 */ /* 0x000fea0003800000 */
.L_x_11:
[----:B------:R-:W-:Y:S02]  /*0fa0*/  ULDC.64 UR4, c[0x0][0x588] ;  /* 0x0001620000047ab9 */ /* 0x000fe40000000a00 */
[----:B------:R-:W-:-:S04]  /*0fb0*/  ISETP.NE.U32.AND P0, PT, RZ, UR4, PT ;  /* 0x00000004ff007c0c */ /* 0x000fc8000bf05070 */
[----:B------:R-:W-:-:S13]  /*0fc0*/  ISETP.NE.AND.EX P0, PT, RZ, UR5, PT, P0 ;  /* 0x00000005ff007c0c */ /* 0x000fda000bf05300 */
[----:B------:R-:W-:Y:S05]  /*0fd0*/  @!P0 BRA `(.L_x_13) ;  /* 0x00000000000c8947 */ /* 0x000fea0003800000 */
[----:B------:R-:W1:Y:S02]  /*0fe0*/  LDC.64 R186, c[0x0][0x588] ;  /* 0x00016200ffba7b82 */ /* 0x000e640000000a00 */
[----:B-1----:R2:W5:Y:S01]  /*0ff0*/  LDG.E R186, desc[UR40][R186.64] ;  /* 0x00000028baba7981 */ /* 0x002562000c1e1900 */
[----:B------:R-:W-:Y:S05]  /*1000*/  BRA `(.L_x_12) ;  /* 0x0000000000087947 */ /* 0x000fea0003800000 */
.L_x_13:
[----:B------:R-:W-:Y:S02]  /*1010*/  ULDC UR4, c[0x0][0x580] ;  /* 0x0001600000047ab9 */ /* 0x000fe40000000800 */
[----:B------:R-:W-:-:S07]  /*1020*/  IMAD.U32 R186, RZ, RZ, UR4 ;  /* 0x00000004ffba7e24 */ /* 0x000fce000f8e00ff */
.L_x_12:
[----:B------:R-:W-:Y:S02]  /*1030*/  ULDC.64 UR4, c[0x0][0x5a0] ;  /* 0x0001680000047ab9 */ /* 0x000fe40000000a00 */
[----:B------:R-:W-:-:S04]  /*1040*/  ISETP.NE.U32.AND P0, PT, RZ, UR4, PT ;  /* 0x00000004ff007c0c */ /* 0x000fc8000bf05070 */
[----:B------:R-:W-:-:S13]  /*1050*/  ISETP.NE.AND.EX P0, PT, RZ, UR5, PT, P0 ;  /* 0x00000005ff007c0c */ /* 0x000fda000bf05300 */
[----:B------:R-:W-:Y:S05]  /*1060*/  @!P0 BRA `(.L_x_14) ;  /* 0x00000000001c8947 */ /* 0x000fea0003800000 */
[----:B-1----:R-:W1:Y:S02]  /*1070*/  LDC.64 R4, c[0x0][0x5a0] ;  /* 0x00016800ff047b82 */ /* 0x002e640000000a00 */
[----:B-1----:R-:W3:Y:S02]  /*1080*/  LDG.E.64 R4, desc[UR40][R4.64] ;  /* 0x0000002804047981 */ /* 0x002ee4000c1e1b00 */
[----:B---3--:R-:W-:-:S04]  /*1090*/  ISETP.NE.U32.AND P0, PT, R4, RZ, PT ;  /* 0x000000ff0400720c */ /* 0x008fc80003f05070 */
[----:B------:R-:W-:-:S13]  /*10a0*/  ISETP.NE.AND.EX P0, PT, R5, RZ, PT, P0 ;  /* 0x000000ff0500720c */ /* 0x000fda0003f05300 */
[----:B------:R-:W-:Y:S05]  /*10b0*/  @!P0 BRA `(.L_x_14) ;  /* 0x0000000000088947 */ /* 0x000fea0003800000 */
[----:B------:R1:W5:Y:S01]  /*10c0*/  LD.E R185, desc[UR40][R4.64] ;  /* 0x0000002804b97980 */ /* 0x000362000c101900 */
[----:B------:R-:W-:Y:S05]  /*10d0*/  BRA `(.L_x_15) ;  /* 0x0000000000247947 */ /* 0x000fea0003800000 */
.L_x_14:
[----:B------:R-:W-:Y:S02]  /*10e0*/  ULDC.64 UR4, c[0x0][0x590] ;  /* 0x0001640000047ab9 */ /* 0x000fe40000000a00 */
[----:B------:R-:W-:-:S04]  /*10f0*/  ISETP.NE.U32.AND P0, PT, RZ, UR4, PT ;  /* 0x00000004ff007c0c */ /* 0x000fc8000bf05070 */
[----:B------:R-:W-:-:S13]  /*1100*/  ISETP.NE.AND.EX P0, PT, RZ, UR5, PT, P0 ;  /* 0x00000005ff007c0c */ /* 0x000fda000bf05300 */
[----:B------:R-:W-:Y:S05]  /*1110*/  @!P0 BRA `(.L_x_16) ;  /* 0x00000000000c8947 */ /* 0x000fea0003800000 */
[----:B-1----:R-:W1:Y:S02]  /*1120*/  LDC.64 R4, c[0x0][0x590] ;  /* 0x00016400ff047b82 */ /* 0x002e640000000a00 */
[----:B-1----:R3:W5:Y:S01]  /*1130*/  LDG.E R185, desc[UR40][R4.64] ;  /* 0x0000002804b97981 */ /* 0x002762000c1e1900 */
[----:B------:R-:W-:Y:S05]  /*1140*/  BRA `(.L_x_15) ;  /* 0x0000000000087947 */ /* 0x000fea0003800000 */
.L_x_16:
[----:B------:R-:W-:Y:S02]  /*1150*/  ULDC UR4, c[0x0][0x584] ;  /* 0x0001610000047ab9 */ /* 0x000fe40000000800 */
[----:B------:R-:W-:-:S07]  /*1160*/  IMAD.U32 R185, RZ, RZ, UR4 ;  /* 0x00000004ffb97e24 */ /* 0x000fce000f8e00ff */
.L_x_15:
[----:B------:R-:W-:-:S13]  /*1170*/  LOP3.LUT P0, RZ, R0, 0xff, RZ, 0xc0, !PT ;  /* 0x000000ff00ff7812 */ /* 0x000fda000780c0ff */
[----:B------:R-:W-:Y:S05]  /*1180*/  @!P0 EXIT ;  /* 0x000000000000894d */ /* 0x000fea0003800000 */
[----:B------:R-:W-:Y:S01]  /*1190*/  ULDC UR4, c[0x0][0x28c] ;  /* 0x0000a30000047ab9 */ /* 0x000fe20000000800 */
[----:B------:R-:W-:Y:S01]  /*11a0*/  LOP3.LUT R184, R18, 0x1, RZ, 0xfc, !PT ;  /* 0x0000000112b87812 */ /* 0x000fe200078efcff */
[----:B------:R-:W-:Y:S01]  /*11b0*/  UIADD3 UR4, UR4, 0x3f, URZ ;  /* 0x0000003f04047890 */ /* 0x000fe2000fffe03f */
[----:B------:R-:W-:Y:S01]  /*11c0*/  UMOV UR36, URZ ;  /* 0x0000003f00247c82 */ /* 0x000fe20008000000 */
[----:B------:R-:W-:Y:S02]  /*11d0*/  UMOV UR37, URZ ;  /* 0x0000003f00257c82 */ /* 0x000fe40008000000 */
[----:B------:R-:W-:-:S04]  /*11e0*/  USHF.R.S32.HI UR5, URZ, 0x1f, UR4 ;  /* 0x0000001f3f057899 */ /* 0x000fc80008011404 */
[----:B------:R-:W-:-:S04]  /*11f0*/  ULEA.HI UR5, UR5, UR4, URZ, 0x6 ;  /* 0x0000000405057291 */ /* 0x000fc8000f8f303f */
[----:B------:R-:W-:-:S12]  /*1200*/  USHF.R.S32.HI UR38, URZ, 0x6, UR5 ;  /* 0x000000063f267899 */ /* 0x000fd80008011405 */
.L_x_342:
[----:B----4-:R-:W4:Y:S01]  /*1210*/  S2R R0, SR_TID.X ;  /* 0x0000000000007919 */ /* 0x010f220000002100 */
[----:B------:R-:W0:Y:S01]  /*1220*/  S2UR UR6, SR_CgaCtaId ;  /* 0x00000000000679c3 */ /* 0x000e220000008800 */
[----:B------:R-:W-:Y:S02]  /*1230*/  UMOV UR39, 0x400 ;  /* 0x0000040000277882 */ /* 0x000fe40000000000 */
[----:B0-----:R-:W-:Y:S01]  /*1240*/  ULEA UR39, UR6, UR39, 0x18 ;  /* 0x0000002706277291 */ /* 0x001fe2000f8ec03f */
[----:B----4-:R-:W-:-:S04]  /*1250*/  LOP3.LUT R0, R0, 0x80, RZ, 0xc0, !PT ;  /* 0x0000008000007812 */ /* 0x010fc800078ec0ff */
[----:B------:R-:W-:-:S06]  /*1260*/  SHF.R.U32.HI R0, RZ, 0x7, R0 ;  /* 0x00000007ff007819 */ /* 0x000fcc0000011600 */
[----:B------:R-:W0:Y:S02]  /*1270*/  SHFL.IDX PT, R0, R0, RZ, 0x1f ;  /* 0x00001fff00007589 */ /* 0x000e2400000e0000 */
[----:B0-----:R-:W-:-:S13]  /*1280*/  R2UR UR4, R0 ;  /* 0x00000000000472ca */ /* 0x001fda00000e0000 */
[----:B------:R-:W-:-:S04]  /*1290*/  ULEA.HI UR5, UR4, UR4, URZ, 0x1 ;  /* 0x0000000404057291 */ /* 0x000fc8000f8f083f */
[----:B------:R-:W-:-:S04]  /*12a0*/  ULOP3.LUT UR5, UR5, 0x7fffe, URZ, 0xc0, !UPT ;  /* 0x0007fffe05057892 */ /* 0x000fc8000f8ec03f */
[----:B------:R-:W-:-:S03]  /*12b0*/  UIADD3 UR5, UR4, -UR5, URZ ;  /* 0x8000000504057290 */ /* 0x000fc6000fffe03f */
[----:B------:R-:W-:Y:S01]  /*12c0*/  ULDC UR4, c[0x0][0x28c] ;  /* 0x0000a30000047ab9 */ /* 0x000fe20000000800 */
[----:B------:R-:W-:Y:S01]  /*12d0*/  ULEA UR5, UR5, UR39, 0xd ;  /* 0x0000002705057291 */ /* 0x000fe2000f8e683f */
[----:B------:R-:W-:-:S03]  /*12e0*/  ISETP.LT.AND P0, PT, RZ, UR4, PT ;  /* 0x00000004ff007c0c */ /* 0x000fc6000bf01270 */
[----:B------:R-:W-:-:S04]  /*12f0*/  UIADD3 UR5, UR5, 0x100, URZ ;  /* 0x0000010005057890 */ /* 0x000fc8000fffe03f */
[----:B------:R-:W-:-:S04]  /*1300*/  USHF.R.U32.HI UR5, URZ, 0x4, UR5 ;  /* 0x000000043f057899 */ /* 0x000fc80008011605 */
[----:B------:R-:W-:Y:S02]  /*1310*/  ULOP3.LUT UR42, UR5, 0x3fff, URZ, 0xc0, !UPT ;  /* 0x00003fff052a7892 */ /* 0x000fe4000f8ec03f */
[----:B-123-5:R-:W-:Y:S10]  /*1320*/  @P0 BRA `(.L_x_17) ;  /* 0x0000000000400947 */ /* 0x02eff40003800000 */
[----:B------:R-:W-:Y:S01]  /*1330*/  MOV R0, 0x0 ;  /* 0x0000000000007802 */ /* 0x000fe20000000f00 */
[----:B------:R-:W-:Y:S01]  /*1340*/  ULDC.64 UR4, c[0x4][0x68] ;  /* 0x01001a0000047ab9 */ /* 0x000fe20000000a00 */
[----:B------:R-:W-:Y:S01]  /*1350*/  ULDC.64 UR6, c[0x4][0x8] ;  /* 0x0100020000067ab9 */ /* 0x000fe20000000a00 */
[----:B-1-3--:R-:W-:Y:S01]  /*1360*/  IMAD.U32 R4, RZ, RZ, UR4 ;  /* 0x00000004ff047e24 */ /* 0x00afe2000f8e00ff */
[----:B------:R0:W1:Y:S01]  /*1370*/  LDC.64 R14, c[0x4][R0] ;  /* 0x01000000000e7b82 */ /* 0x0000620000000a00 */
[----:B------:R-:W-:Y:S01]  /*1380*/  IMAD.U32 R5, RZ, RZ, UR5 ;  /* 0x00000005ff057e24 */ /* 0x000fe2000f8e00ff */
[----:B------:R-:W-:Y:S01]  /*1390*/  ULDC.64 UR4, c[0x4][0x70] ;  /* 0x01001c0000047ab9 */ /* 0x000fe20000000a00 */
[----:B------:R-:W-:Y:S02]  /*13a0*/  IMAD.U32 R10, RZ, RZ, UR6 ;  /* 0x00000006ff0a7e24 */ /* 0x000fe4000f8e00ff */
[----:B------:R-:W-:Y:S02]  /*13b0*/  IMAD.U32 R6, RZ, RZ, UR4 ;  /* 0x00000004ff067e24 */ /* 0x000fe4000f8e00ff */
[----:B------:R-:W-:-:S02]  /*13c0*/  IMAD.U32 R7, RZ, RZ, UR5 ;  /* 0x00000005ff077e24 */ /* 0x000fc4000f8e00ff */
[----:B------:R-:W-:Y:S02]  /*13d0*/  IMAD.U32 R11, RZ, RZ, UR7 ;  /* 0x00000007ff0b7e24 */ /* 0x000fe4000f8e00ff */
[----:B------:R-:W-:Y:S02]  /*13e0*/  IMAD.MOV.U32 R8, RZ, RZ, 0x1e1 ;  /* 0x000001e1ff087424 */ /* 0x000fe400078e00ff */
[----:B------:R-:W-:Y:S02]  /*13f0*/  IMAD.MOV.U32 R12, RZ, RZ, 0x1 ;  /* 0x00000001ff0c7424 */ /* 0x000fe400078e00ff */
[----:B0-----:R-:W-:-:S07]  /*1400*/  IMAD.MOV.U32 R13, RZ, RZ, RZ ;  /* 0x000000ffff0d7224 */ /* 0x001fce00078e00ff */
[----:B------:R-:W-:-:S07]  /*1410*/  LEPC R20, `(.L_x_17) ;  /* 0x000000001014794e */ /* 0x000fce0000000000 */
[----:B-12--5:R-:W-:Y:S05]  /*1420*/  CALL.ABS.NOINC R14 ;  /* 0x000000000e007343 */ /* 0x026fea0003c00000 */
.L_x_17:
[----:B------:R-:W-:-:S13]  /*1430*/  ISETP.NE.AND P0, PT, R184, 0x3, PT ;  /* 0x00000003b800780c */ /* 0x000fda0003f05270 */
[----:B------:R-:W-:Y:S05]  /*1440*/  @!P0 BRA `(.L_x_18) ;  /* 0x0000000000048947 */ /* 0x000fea0003800000 */
[----:B------:R-:W-:Y:S01]  /*1450*/  BPT.TRAP 0x1 ;  /* 0x000000040000795c */ /* 0x000fe20000300000 */
.L_x_18:
[----:B------:R-:W-:Y:S02]  /*1460*/  IMAD.U32 R3, RZ, RZ, UR37 ;  /* 0x00000025ff037e24 */ /* 0x000fe4000f8e00ff */
[----:B------:R-:W-:-:S03]  /*1470*/  IMAD.U32 R0, RZ, RZ, UR36 ;  /* 0x00000024ff007e24 */ /* 0x000fc6000f8e00ff */
[----:B------:R-:W-:Y:S02]  /*1480*/  LEA R3, R3, UR39, 0x3 ;  /* 0x0000002703037c11 */ /* 0x000fe4000f8e18ff */
[----:B------:R-:W-:-:S04]  /*1490*/  SHF.L.U32 R0, R0, 0x1f, RZ ;  /* 0x0000001f00007819 */ /* 0x000fc800000006ff */
[----:B------:R0:W4:Y:S01]  /*14a0*/  SYNCS.PHASECHK.TRANS64.TRYWAIT P1, [R3+URZ], R0 ;  /* 0x00000000030075a7 */ /* 0x000122000802017f */
[----:B------:R-:W-:Y:S05]  /*14b0*/  @!P0 BRA `(.L_x_19) ;  /* 0x0000000000048947 */ /* 0x000fea0003800000 */
[----:B------:R-:W-:Y:S01]  /*14c0*/  BPT.TRAP 0x1 ;  /* 0x000000040000795c */ /* 0x000fe20000300000 */
.L_x_19:
[----:B----4-:R-:W-:Y:S05]  /*14d0*/  @P1 BRA `(.L_x_20) ;  /* 0x0000000000081947 */ /* 0x010fea0003800000 */
[----:B------:R-:W4:Y:S02]  /*14e0*/  SYNCS.PHASECHK.TRANS64.TRYWAIT P1, [R3+URZ], R0 ;  /* 0x00000000030075a7 */ /* 0x000f24000802017f */
[----:B----4-:R-:W-:Y:S05]  /*14f0*/  @!P1 BRA `(.L_x_21) ;  /* 0x000000f800a49947 */ /* 0x010fea0003800000 */
.L_x_20:
[----:B------:R-:W-:-:S04]  /*1500*/  UISETP.LT.AND UP0, UPT, UR38, 0x1, UPT ;  /* 0x000000012600788c */ /* 0x000fc8000bf01270 */
[----:B------:R-:W-:-:S06]  /*1510*/  USEL UR4, UR38, 0x1, UP0 ;  /* 0x0000000126047887 */ /* 0x000fcc0008000000 */
[----:B0---4-:R-:W-:Y:S01]  /*1520*/  IMAD.U32 R0, RZ, RZ, UR4 ;  /* 0x00000004ff007e24 */ /* 0x011fe2000f8e00ff */
[----:B------:R-:W-:Y:S05]  /*1530*/  WARPSYNC.ALL ;  /* 0x0000000000007948 */ /* 0x000fea0003800000 */
[----:B------:R-:W-:-:S04]  /*1540*/  IADD3 R0, -R0, UR38, RZ ;  /* 0x0000002600007c10 */ /* 0x000fc8000fffe1ff */
[----:B------:R-:W-:Y:S01]  /*1550*/  ISETP.GE.AND P1, PT, R0, 0x1, PT ;  /* 0x000000010000780c */ /* 0x000fe20003f26270 */
[----:B------:R-:W-:Y:S01]  /*1560*/  UIADD3 UR4, UR39, 0x30100, URZ ;  /* 0x0003010027047890 */ /* 0x000fe2000fffe03f */
[----:B------:R-:W-:Y:S01]  /*1570*/  WARPGROUP.ARRIVE ;  /* 0x00000000000079c5 */ /* 0x000fe20000000000 */
[----:B------:R-:W-:Y:S02]  /*1580*/  ULOP3.LUT UR28, UR42, 0x10000, URZ, 0xfc, !UPT ;  /* 0x000100002a1c7892 */ /* 0x000fe4000f8efc3f */
[----:B------:R-:W-:Y:S02]  /*1590*/  USHF.R.U32.HI UR4, URZ, 0x4, UR4 ;  /* 0x000000043f047899 */ /* 0x000fe40008011604 */
[----:B------:R-:W-:Y:S02]  /*15a0*/  ULEA UR18, UR37, UR28, 0xc ;  /* 0x0000001c25127291 */ /* 0x000fe4000f8e603f */
[----:B------:R-:W-:Y:S01]  /*15b0*/  ULOP3.LUT UR4, UR4, 0x3fff, URZ, 0xc0, !UPT ;  /* 0x00003fff04047892 */ /* 0x000fe2000f8ec03f */
[----:B------:R-:W-:Y:S01]  /*15c0*/  UMOV UR21, 0x40000040 ;  /* 0x4000004000157882 */ /* 0x000fe20000000000 */
[----:B------:R-:W-:-:S02]  /*15d0*/  UMOV UR23, 0x40000040 ;  /* 0x4000004000177882 */ /* 0x000fc40000000000 */
[----:B------:R-:W-:Y:S01]  /*15e0*/  ULOP3.LUT UR29, UR4, 0x10000, URZ, 0xfc, !UPT ;  /* 0x00010000041d7892 */ /* 0x000fe2000f8efc3f */
[----:B------:R-:W-:Y:S01]  /*15f0*/  UMOV UR20, UR18 ;  /* 0x0000001200147c82 */ /* 0x000fe20008000000 */
[----:B------:R-:W-:Y:S02]  /*1600*/  UMOV UR5, UR21 ;  /* 0x0000001500057c82 */ /* 0x000fe40008000000 */
[----:B------:R-:W-:Y:S01]  /*1610*/  UIMAD UR16, UR37, 0x280, UR29 ;  /* 0x00000280251078a4 */ /* 0x000fe2000f8e021d */
[----:B------:R-:W-:Y:S01]  /*1620*/  UMOV UR4, UR20 ;  /* 0x0000001400047c82 */ /* 0x000fe20008000000 */
[----:B------:R-:W-:Y:S02]  /*1630*/  UMOV UR7, 0x40000040 ;  /* 0x4000004000077882 */ /* 0x000fe40000000000 */
[----:B------:R-:W-:Y:S02]  /*1640*/  UIADD3 UR6, UR16, 0x80, URZ ;  /* 0x0000008010067890 */ /* 0x000fe4000fffe03f */
[----:B------:R-:W-:-:S02]  /*1650*/  UIADD3 UR14, UR16, 0x100, URZ ;  /* 0x00000100100e7890 */ /* 0x000fc4000fffe03f */
[----:B------:R-:W-:Y:S01]  /*1660*/  UMOV UR22, UR16 ;  /* 0x0000001000167c82 */ /* 0x000fe20008000000 */
[----:B------:R-:W-:Y:S01]  /*1670*/  UMOV UR12, UR20 ;  /* 0x00000014000c7c82 */ /* 0x000fe20008000000 */
[----:B------:R-:W-:Y:S01]  /*1680*/  HGMMA.64x16x16.F32.BF16 R176, gdesc[UR20], RZ, !UPT, gsb0 ;  /* 0x0020000014b079f0 */ /* 0x000fe2000c0018ff */
[----:B------:R-:W-:Y:S01]  /*1690*/  UMOV UR13, UR21 ;  /* 0x00000015000d7c82 */ /* 0x000fe20008000000 */
[----:B------:R-:W-:Y:S01]  /*16a0*/  UMOV UR15, 0x40000040 ;  /* 0x40000040000f7882 */ /* 0x000fe20000000000 */
[----:B------:R-:W-:Y:S01]  /*16b0*/  UIADD3 UR26, UR16, 0x180, URZ ;  /* 0x00000180101a7890 */ /* 0x000fe2000fffe03f */
[----:B------:R-:W-:Y:S01]  /*16c0*/  UMOV UR24, UR20 ;  /* 0x0000001400187c82 */ /* 0x000fe20008000000 */
[----:B------:R-:W-:Y:S01]  /*16d0*/  UMOV UR25, UR21 ;  /* 0x0000001500197c82 */ /* 0x000fe20008000000 */
[----:B------:R-:W-:Y:S01]  /*16e0*/  UMOV UR27, 0x40000040 ;  /* 0x40000040001b7882 */ /* 0x000fe20000000000 */
[----:B------:R-:W-:Y:S01]  /*16f0*/  UIADD3 UR10, UR16, 0x200, URZ ;  /* 0x00000200100a7890 */ /* 0x000fe2000fffe03f */
[----:B------:R-:W-:Y:S01]  /*1700*/  UMOV UR8, UR20 ;  /* 0x0000001400087c82 */ /* 0x000fe20008000000 */
[----:B------:R-:W-:Y:S01]  /*1710*/  UMOV UR9, UR21 ;  /* 0x0000001500097c82 */ /* 0x000fe20008000000 */
[----:B------:R-:W-:Y:S01]  /*1720*/  UMOV UR11, 0x40000040 ;  /* 0x40000040000b7882 */ /* 0x000fe20000000000 */
[----:B------:R-:W-:Y:S01]  /*1730*/  UIADD3 UR17, UR18, 0x804, URZ ;  /* 0x0000080412117890 */ /* 0x000fe2000fffe03f */
[----:B------:R-:W-:-:S02]  /*1740*/  WARPGROUP.DEPBAR.LE gsb0, 0x0 ;  /* 0x00008000000079c5 */ /* 0x000fc40000010000 */
[----:B------:R-:W-:-:S06]  /*1750*/  WARPGROUP.ARRIVE ;  /* 0x00000000000079c5 */ /* 0x000fcc0000000000 */
[----:B------:R-:W-:Y:S01]  /*1760*/  HGMMA.64x16x16.F32.BF16 R144, gdesc[UR4], RZ, !UPT, gsb0 ;  /* 0x00200000049079f0 */ /* 0x000fe2000c0018ff */
[----:B------:R-:W-:Y:S02]  /*1770*/  UIADD3 UR4, UR18, 0x400, URZ ;  /* 0x0000040012047890 */ /* 0x000fe4000fffe03f */
[----:B------:R-:W-:Y:S02]  /*1780*/  WARPGROUP.DEPBAR.LE gsb0, 0x0 ;  /* 0x00008000000079c5 */ /* 0x000fe40000010000 */
[----:B------:R-:W-:-:S06]  /*1790*/  WARPGROUP.ARRIVE ;  /* 0x00000000000079c5 */ /* 0x000fcc0000000000 */
[----:B------:R-:W-:Y:S03]  /*17a0*/  HGMMA.64x16x16.F32.BF16 R112, gdesc[UR12], RZ, !UPT, gsb0 ;  /* 0x002000000c7079f0 */ /* 0x000fe6000c0018ff */
[----:B------:R-:W-:Y:S02]  /*17b0*/  WARPGROUP.DEPBAR.LE gsb0, 0x0 ;  /* 0x00008000000079c5 */ /* 0x000fe40000010000 */
[----:B------:R-:W-:-:S06]  /*17c0*/  WARPGROUP.ARRIVE ;  /* 0x00000000000079c5 */ /* 0x000fcc0000000000 */
[----:B------:R-:W-:Y:S03]  /*17d0*/  HGMMA.64x16x16.F32.BF16 R80, gdesc[UR24], RZ, !UPT, gsb0 ;  /* 0x00200000185079f0 */ /* 0x000fe6000c0018ff */
[----:B------:R-:W-:Y:S02]  /*17e0*/  WARPGROUP.DEPBAR.LE gsb0, 0x0 ;  /* 0x00008000000079c5 */ /* 0x000fe40000010000 */
[----:B------:R-:W-:-:S06]  /*17f0*/  WARPGROUP.ARRIVE ;  /* 0x00000000000079c5 */ /* 0x000fcc0000000000 */
[----:B------:R-:W-:Y:S01]  /*1800*/  HGMMA.64x16x16.F32.BF16 R48, gdesc[UR8], RZ, !UPT, gsb0 ;  /* 0x00200000083079f0 */ /* 0x000fe2000c0018ff */
[----:B------:R-:W-:Y:S01]  /*1810*/  UMOV UR8, UR4 ;  /* 0x0000000400087c82 */ /* 0x000fe20008000000 */
[----:B------:R-:W-:Y:S01]  /*1820*/  UMOV UR9, 0x40000040 ;  /* 0x4000004000097882 */ /* 0x000fe20000000000 */
[----:B------:R-:W-:Y:S01]  /*1830*/  UMOV UR24, UR8 ;  /* 0x0000000800187c82 */ /* 0x000fe20008000000 */
[----:B------:R-:W-:Y:S01]  /*1840*/  UMOV UR25, UR9 ;  /* 0x0000000900197c82 */ /* 0x000fe20008000000 */
[----:B------:R-:W-:Y:S01]  /*1850*/  UMOV UR12, UR8 ;  /* 0x00000008000c7c82 */ /* 0x000fe20008000000 */
[----:B------:R-:W-:Y:S01]  /*1860*/  UMOV UR13, UR9 ;  /* 0x00000009000d7c82 */ /* 0x000fe20008000000 */
[----:B------:R-:W-:Y:S01]  /*1870*/  UMOV UR4, UR8 ;  /* 0x0000000800047c82 */ /* 0x000fe20008000000 */
[----:B------:R-:W-:Y:S01]  /*1880*/  UMOV UR5, UR9 ;  /* 0x0000000900057c82 */ /* 0x000fe20008000000 */
[----:B------:R-:W-:Y:S01]  /*1890*/  UMOV UR20, UR8 ;  /* 0x0000000800147c82 */ /* 0x000fe20008000000 */
[----:B------:R-:W-:Y:S01]  /*18a0*/  UMOV UR21, UR9 ;  /* 0x0000000900157c82 */ /* 0x000fe20008000000 */
[----:B------:R-:W-:-:S02]  /*18b0*/  WARPGROUP.DEPBAR.LE gsb0, 0x0 ;  /* 0x00008000000079c5 */ /* 0x000fc40000010000 */
        /* <DEDUP_REMOVED lines=30> */
[----:B------:R-:W-:Y:S01]  /*1aa0*/  HGMMA.64x16x16.F32.BF16 R128, gdesc[UR4], RZ, !UPT, gsb0 ;  /* 0x00200000048079f0 */ /* 0x000fe2000c0018ff */
[----:B------:R-:W-:Y:S01]  /*1ab0*/  UIADD3 UR4, UR18, 0xc00, URZ ;  /* 0x00000c0012047890 */ /* 0x000fe2000fffe03f */
[----:B------:R-:W-:Y:S01]  /*1ac0*/  UMOV UR5, 0x40000040 ;  /* 0x4000004000057882 */ /* 0x000fe20000000000 */
[----:B------:R-:W-:Y:S02]  /*1ad0*/  WARPGROUP.DEPBAR.LE gsb0, 0x0 ;  /* 0x00008000000079c5 */ /* 0x000fe40000010000 */
[----:B------:R-:W-:-:S06]  /*1ae0*/  WARPGROUP.ARRIVE ;  /* 0x00000000000079c5 */ /* 0x000fcc0000000000 */
[----:B------:R-:W-:Y:S01]  /*1af0*/  HGMMA.64x16x16.F32.BF16 R96, gdesc[UR12], RZ, !UPT, gsb0 ;  /* 0x002000000c6079f0 */ /* 0x000fe2000c0018ff */
[----:B------:R-:W-:Y:S02]  /*1b00*/  UIADD3 UR12, UR18, 0x2, URZ ;  /* 0x00000002120c7890 */ /* 0x000fe4000fffe03f */
[----:B------:R-:W-:Y:S02]  /*1b10*/  WARPGROUP.DEPBAR.LE gsb0, 0x0 ;  /* 0x00008000000079c5 */ /* 0x000fe40000010000 */
[----:B------:R-:W-:-:S06]  /*1b20*/  WARPGROUP.ARRIVE ;  /* 0x00000000000079c5 */ /* 0x000fcc0000000000 */
[----:B------:R-:W-:Y:S01]  /*1b30*/  HGMMA.64x16x16.F32.BF16 R64, gdesc[UR24], RZ, !UPT, gsb0 ;  /* 0x00200000184079f0 */ /* 0x000fe2000c0018ff */
[----:B------:R-:W-:Y:S02]  /*1b40*/  UMOV UR25, UR5 ;  /* 0x0000000500197c82 */ /* 0x000fe40008000000 */
        /* <DEDUP_REMOVED lines=11> */
[----:B------:R-:W-:Y:S02]  /*1c00*/  WARPGROUP.DEPBAR.LE gsb0, 0x0 ;  /* 0x00008000000079c5 */ /* 0x000fe40000010000 */
[----:B------:R-:W-:-:S06]  /*1c10*/  WARPGROUP.ARRIVE ;  /* 0x00000000000079c5 */ /* 0x000fcc0000000000 */
[----:B------:R-:W-:Y:S01]  /*1c20*/  HGMMA.64x16x16.F32.BF16 R24, gdesc[UR8], RZ, !UPT, gsb0 ;  /* 0x00200000081879f0 */ /* 0x000fe2000c0018ff */
[----:B------:R-:W-:Y:S01]  /*1c30*/  UMOV UR10, UR26 ;  /* 0x0000001a000a7c82 */ /* 0x000fe20008000000 */
[----:B------:R-:W-:Y:S01]  /*1c40*/  UMOV UR11, UR27 ;  /* 0x0000001b000b7c82 */ /* 0x000fe20008000000 */
[----:B------:R-:W-:Y:S01]  /*1c50*/  UIADD3 UR26, UR16, 0x182, URZ ;  /* 0x00000182101a7890 */ /* 0x000fe2000fffe03f */
[----:B------:R-:W-:Y:S01]  /*1c60*/  UMOV UR27, 0x40000040 ;  /* 0x40000040001b7882 */ /* 0x000fe20000000000 */
        /* <DEDUP_REMOVED lines=10> */
[----:B------:R-:W-:Y:S01]  /*1d10*/  UIADD3 UR14, UR16, 0x82, URZ ;  /* 0x00000082100e7890 */ /* 0x000fe2000fffe03f */
[----:B------:R-:W-:Y:S01]  /*1d20*/  UMOV UR12, UR4 ;  /* 0x00000004000c7c82 */ /* 0x000fe20008000000 */
[----:B------:R-:W-:Y:S01]  /*1d30*/  UMOV UR13, UR5 ;  /* 0x00000005000d7c82 */ /* 0x000fe20008000000 */
        /* <DEDUP_REMOVED lines=17> */
[----:B------:R-:W-:Y:S03]  /*1e50*/  HGMMA.64x16x16.F32.BF16 R176, gdesc[UR4], R176, gsb0 ;  /* 0x0020000004b079f0 */ /* 0x000fe600080018b0 */
[----:B------:R-:W-:Y:S02]  /*1e60*/  WARPGROUP.DEPBAR.LE gsb0, 0x0 ;  /* 0x00008000000079c5 */ /* 0x000fe40000010000 */
[----:B------:R-:W-:-:S06]  /*1e70*/  WARPGROUP.ARRIVE ;  /* 0x00000000000079c5 */ /* 0x000fcc0000000000 */
[----:B------:R-:W-:Y:S03]  /*1e80*/  HGMMA.64x16x16.F32.BF16 R144, gdesc[UR12], R144, gsb0 ;  /* 0x002000000c9079f0 */ /* 0x000fe60008001890 */
[----:B------:R-:W-:Y:S02]  /*1e90*/  WARPGROUP.DEPBAR.LE gsb0, 0x0 ;  /* 0x00008000000079c5 */ /* 0x000fe40000010000 */
[----:B------:R-:W-:-:S06]  /*1ea0*/  WARPGROUP.ARRIVE ;  /* 0x00000000000079c5 */ /* 0x000fcc0000000000 */
[----:B------:R-:W-:Y:S01]  /*1eb0*/  HGMMA.64x16x16.F32.BF16 R112, gdesc[UR8], R112, gsb0 ;  /* 0x00200000087079f0 */ /* 0x000fe20008001870 */
[----:B------:R-:W-:Y:S02]  /*1ec0*/  UIADD3 UR8, UR18, 0x402, URZ ;  /* 0x0000040212087890 */ /* 0x000fe4000fffe03f */
[----:B------:R-:W-:Y:S02]  /*1ed0*/  WARPGROUP.DEPBAR.LE gsb0, 0x0 ;  /* 0x00008000000079c5 */ /* 0x000fe40000010000 */
[----:B------:R-:W-:-:S06]  /*1ee0*/  WARPGROUP.ARRIVE ;  /* 0x00000000000079c5 */ /* 0x000fcc0000000000 */
[----:B------:R-:W-:Y:S03]  /*1ef0*/  HGMMA.64x16x16.F32.BF16 R80, gdesc[UR24], R80, gsb0 ;  /* 0x00200000185079f0 */ /* 0x000fe60008001850 */
[----:B------:R-:W-:Y:S02]  /*1f00*/  WARPGROUP.DEPBAR.LE gsb0, 0x0 ;  /* 0x00008000000079c5 */ /* 0x000fe40000010000 */
[----:B------:R-:W-:-:S06]  /*1f10*/  WARPGROUP.ARRIVE ;  /* 0x00000000000079c5 */ /* 0x000fcc0000000000 */
[----:B------:R-:W-:Y:S01]  /*1f20*/  HGMMA.64x16x16.F32.BF16 R48, gdesc[UR20], R48, gsb0 ;  /* 0x00200000143079f0 */ /* 0x000fe20008001830 */
        /* <DEDUP_REMOVED lines=38> */
[----:B------:R-:W-:Y:S01]  /*2190*/  HGMMA.64x16x16.F32.BF16 R160, gdesc[UR4], R160, gsb0 ;  /* 0x0020000004a079f0 */ /* 0x000fe200080018a0 */
[----:B------:R-:W-:Y:S02]  /*21a0*/  UMOV UR5, 0x40000040 ;  /* 0x4000004000057882 */ /* 0x000fe40000000000 */
[----:B------:R-:W-:Y:S02]  /*21b0*/  WARPGROUP.DEPBAR.LE gsb0, 0x0 ;  /* 0x00008000000079c5 */ /* 0x000fe40000010000 */
[----:B------:R-:W-:-:S06]  /*21c0*/  WARPGROUP.ARRIVE ;  /* 0x00000000000079c5 */ /* 0x000fcc0000000000 */
[----:B------:R-:W-:Y:S01]  /*21d0*/  HGMMA.64x16x16.F32.BF16 R128, gdesc[UR12], R128, gsb0 ;  /* 0x002000000c8079f0 */ /* 0x000fe20008001880 */
[----:B------:R-:W-:Y:S02]  /*21e0*/  UIADD3 UR12, UR18, 0xc02, URZ ;  /* 0x00000c02120c7890 */ /* 0x000fe4000fffe03f */
[----:B------:R-:W-:Y:S02]  /*21f0*/  WARPGROUP.DEPBAR.LE gsb0, 0x0 ;  /* 0x00008000000079c5 */ /* 0x000fe40000010000 */
[----:B------:R-:W-:-:S06]  /*2200*/  WARPGROUP.ARRIVE ;  /* 0x00000000000079c5 */ /* 0x000fcc0000000000 */
[----:B------:R-:W-:Y:S01]  /*2210*/  HGMMA.64x16x16.F32.BF16 R96, gdesc[UR8], R96, gsb0 ;  /* 0x00200000086079f0 */ /* 0x000fe20008001860 */
[----:B------:R-:W-:-:S07]  /*2220*/  UIADD3 UR8, UR18, 0x4, URZ ;  /* 0x0000000412087890 */ /* 0x000fce000fffe03f */
[----:B------:R-:W-:Y:S01]  /*2230*/  UMOV UR4, UR8 ;  /* 0x0000000800047c82 */ /* 0x000fe20008000000 */
[----:B------:R-:W-:Y:S02]  /*2240*/  WARPGROUP.DEPBAR.LE gsb0, 0x0 ;  /* 0x00008000000079c5 */ /* 0x000fe40000010000 */
[----:B------:R-:W-:-:S06]  /*2250*/  WARPGROUP.ARRIVE ;  /* 0x00000000000079c5 */ /* 0x000fcc0000000000 */
[----:B------:R-:W-:Y:S01]  /*2260*/  HGMMA.64x16x16.F32.BF16 R64, gdesc[UR24], R64, gsb0 ;  /* 0x00200000184079f0 */ /* 0x000fe20008001840 */
[----:B------:R-:W-:Y:S01]  /*2270*/  UMOV UR24, UR4 ;  /* 0x0000000400187c82 */ /* 0x000fe20008000000 */
[----:B------:R-:W-:Y:S01]  /*2280*/  UMOV UR25, UR5 ;  /* 0x0000000500197c82 */ /* 0x000fe20008000000 */
        /* <DEDUP_REMOVED lines=9> */
[----:B------:R-:W-:Y:S02]  /*2320*/  WARPGROUP.DEPBAR.LE gsb0, 0x0 ;  /* 0x00008000000079c5 */ /* 0x000fe40000010000 */
[----:B------:R-:W-:-:S06]  /*2330*/  WARPGROUP.ARRIVE ;  /* 0x00000000000079c5 */ /* 0x000fcc0000000000 */
[----:B------:R-:W-:Y:S01]  /*2340*/  HGMMA.64x16x16.F32.BF16 R24, gdesc[UR20], R24, gsb0 ;  /* 0x00200000141879f0 */ /* 0x000fe20008001818 */
[----:B------:R-:W-:Y:S01]  /*2350*/  UMOV UR22, UR26 ;  /* 0x0000001a00167c82 */ /* 0x000fe20008000000 */
[----:B------:R-:W-:Y:S01]  /*2360*/  UMOV UR23, UR27 ;  /* 0x0000001b00177c82 */ /* 0x000fe20008000000 */
[----:B------:R-:W-:Y:S01]  /*2370*/  UIADD3 UR26, UR16, 0x104, URZ ;  /* 0x00000104101a7890 */ /* 0x000fe2000fffe03f */
[----:B------:R-:W-:Y:S01]  /*2380*/  UMOV UR27, 0x40000040 ;  /* 0x40000040001b7882 */ /* 0x000fe20000000000 */
[----:B------:R-:W-:Y:S02]  /*2390*/  WARPGROUP.DEPBAR.LE gsb0, 0x0 ;  /* 0x00008000000079c5 */ /* 0x000fe40000010000 */
[----:B------:R-:W-:-:S06]  /*23a0*/  WARPGROUP.ARRIVE ;  /* 0x00000000000079c5 */ /* 0x000fcc0000000000 */
[----:B------:R-:W-:Y:S01]  /*23b0*/  HGMMA.64x16x16.F32.BF16 R56, gdesc[UR20], R56, gsb0 ;  /* 0x00200000143879f0 */ /* 0x000fe20008001838 */
[----:B------:R-:W-:Y:S01]  /*23c0*/  UMOV UR22, UR6 ;  /* 0x0000000600167c82 */ /* 0x000fe20008000000 */
[----:B------:R-:W-:Y:S01]  /*23d0*/  UMOV UR23, UR7 ;  /* 0x0000000700177c82 */ /* 0x000fe20008000000 */
[----:B------:R-:W-:Y:S01]  /*23e0*/  UMOV UR7, 0x40000040 ;  /* 0x4000004000077882 */ /* 0x000fe20000000000 */
[----:B------:R-:W-:Y:S02]  /*23f0*/  WARPGROUP.DEPBAR.LE gsb0, 0x0 ;  /* 0x00008000000079c5 */ /* 0x000fe40000010000 */
[----:B------:R-:W-:-:S06]  /*2400*/  WARPGROUP.ARRIVE ;  /* 0x00000000000079c5 */ /* 0x000fcc0000000000 */
[----:B------:R-:W-:Y:S01]  /*2410*/  HGMMA.64x16x16.F32.BF16 R88, gdesc[UR8], R88, gsb0 ;  /* 0x00200000085879f0 */ /* 0x000fe20008001858 */
[----:B------:R-:W-:Y:S01]  /*2420*/  UIADD3 UR10, UR16, 0x4, URZ ;  /* 0x00000004100a7890 */ /* 0x000fe2000fffe03f */
[----:B------:R-:W-:Y:S01]  /*2430*/  UMOV UR8, UR4 ;  /* 0x0000000400087c82 */ /* 0x000fe20008000000 */
[----:B------:R-:W-:Y:S01]  /*2440*/  UMOV UR9, UR5 ;  /* 0x0000000500097c82 */ /* 0x000fe20008000000 */
[----:B------:R-:W-:-:S04]  /*2450*/  UMOV UR11, 0x40000040 ;  /* 0x40000040000b7882 */ /* 0x000fc80000000000 */
[----:B------:R-:W-:Y:S01]  /*2460*/  UMOV UR6, UR10 ;  /* 0x0000000a00067c82 */ /* 0x000fe20008000000 */
[----:B------:R-:W-:Y:S02]  /*2470*/  WARPGROUP.DEPBAR.LE gsb0, 0x0 ;  /* 0x00008000000079c5 */ /* 0x000fe40000010000 */
[----:B------:R-:W-:-:S06]  /*2480*/  WARPGROUP.ARRIVE ;  /* 0x00000000000079c5 */ /* 0x000fcc0000000000 */
[----:B------:R-:W-:Y:S01]  /*2490*/  HGMMA.64x16x16.F32.BF16 R120, gdesc[UR12], R120, gsb0 ;  /* 0x002000000c7879f0 */ /* 0x000fe20008001878 */
[----:B------:R-:W-:Y:S02]  /*24a0*/  UIADD3 UR12, UR16, 0x84, URZ ;  /* 0x00000084100c7890 */ /* 0x000fe4000fffe03f */
[----:B------:R-:W-:Y:S01]  /*24b0*/  UIADD3 UR14, UR16, 0x204, URZ ;  /* 0x00000204100e7890 */ /* 0x000fe2000fffe03f */
[----:B------:R-:W-:Y:S01]  /*24c0*/  UMOV UR13, UR5 ;  /* 0x00000005000d7c82 */ /* 0x000fe20008000000 */
[----:B------:R-:W-:-:S03]  /*24d0*/  UMOV UR15, 0x40000040 ;  /* 0x40000040000f7882 */ /* 0x000fc60000000000 */
[----:B------:R-:W-:Y:S01]  /*24e0*/  UMOV UR10, UR12 ;  /* 0x0000000c000a7c82 */ /* 0x000fe20008000000 */
[----:B------:R-:W-:Y:S01]  /*24f0*/  UMOV UR12, UR4 ;  /* 0x00000004000c7c82 */ /* 0x000fe20008000000 */
[----:B------:R-:W-:Y:S02]  /*2500*/  WARPGROUP.DEPBAR.LE gsb0, 0x0 ;  /* 0x00008000000079c5 */ /* 0x000fe40000010000 */
[----:B------:R-:W-:-:S06]  /*2510*/  WARPGROUP.ARRIVE ;  /* 0x00000000000079c5 */ /* 0x000fcc0000000000 */
[----:B------:R-:W-:Y:S01]  /*2520*/  HGMMA.64x16x16.F32.BF16 R152, gdesc[UR20], R152, gsb0 ;  /* 0x00200000149879f0 */ /* 0x000fe20008001898 */
        /* <DEDUP_REMOVED lines=55> */
[----:B------:R-:W-:Y:S01]  /*28a0*/  UIADD3 UR17, UR16, 0x6, URZ ;  /* 0x0000000610117890 */ /* 0x000fe2000fffe03f */
        /* <DEDUP_REMOVED lines=8> */
[----:B------:R-:W-:-:S07]  /*2930*/  UIADD3 UR9, UR18, 0x6, URZ ;  /* 0x0000000612097890 */ /* 0x000fce000fffe03f */
[----:B------:R-:W-:Y:S01]  /*2940*/  UMOV UR4, UR9 ;  /* 0x0000000900047c82 */ /* 0x000fe20008000000 */
[----:B------:R-:W-:Y:S02]  /*2950*/  WARPGROUP.DEPBAR.LE gsb0, 0x0 ;  /* 0x00008000000079c5 */ /* 0x000fe40000010000 */
[----:B------:R-:W-:-:S06]  /*2960*/  WARPGROUP.ARRIVE ;  /* 0x00000000000079c5 */ /* 0x000fcc0000000000 */
[----:B------:R-:W-:Y:S03]  /*2970*/  HGMMA.64x16x16.F32.BF16 R96, gdesc[UR24], R96, gsb0 ;  /* 0x00200000186079f0 */ /* 0x000fe60008001860 */
        /* <DEDUP_REMOVED lines=85> */
[----:B------:R-:W-:Y:S01]  /*2ed0*/  UIADD3 UR18, UR18, 0xc06, URZ ;  /* 0x00000c0612127890 */ /* 0x000fe2000fffe03f */
        /* <DEDUP_REMOVED lines=57> */
[----:B------:R-:W-:Y:S05]  /*3270*/  @!P1 BRA `(.L_x_22) ;  /* 0x0000001c00c49947 */ /* 0x000fea0003800000 */
[----:B------:R-:W-:Y:S01]  /*3280*/  UIADD3 UR30, UR37, 0x1, URZ ;  /* 0x00000001251e7890 */ /* 0x000fe2000fffe03f */
[----:B------:R-:W-:Y:S02]  /*3290*/  IMAD.MOV.U32 R3, RZ, RZ, R0 ;  /* 0x000000ffff037224 */ /* 0x000fe400078e0000 */
[----:B-1-3--:R-:W-:Y:S01]  /*32a0*/  IMAD.U32 R4, RZ, RZ, UR37 ;  /* 0x00000025ff047e24 */ /* 0x00afe2000f8e00ff */
[----:B------:R-:W-:-:S04]  /*32b0*/  UISETP.NE.AND UP0, UPT, UR30, 0x3, UPT ;  /* 0x000000031e00788c */ /* 0x000fc8000bf05270 */
[----:B------:R-:W-:Y:S02]  /*32c0*/  USEL UR4, URZ, 0x1, UP0 ;  /* 0x000000013f047887 */ /* 0x000fe40008000000 */
[----:B------:R-:W-:Y:S02]  /*32d0*/  USEL UR30, UR30, URZ, UP0 ;  /* 0x0000003f1e1e7287 */ /* 0x000fe40008000000 */
[----:B------:R-:W-:-:S06]  /*32e0*/  ULOP3.LUT UR4, UR36, UR4, URZ, 0x3c, !UPT ;  /* 0x0000000424047292 */ /* 0x000fcc000f8e3c3f */
[----:B------:R-:W-:-:S07]  /*32f0*/  IMAD.U32 R7, RZ, RZ, UR4 ;  /* 0x00000004ff077e24 */ /* 0x000fce000f8e00ff */
.L_x_29:
[----:B------:R-:W-:Y:S05]  /*3300*/  @!P0 BRA `(.L_x_23) ;  /* 0x0000000000048947 */ /* 0x000fea0003800000 */
[----:B------:R-:W-:Y:S01]  /*3310*/  BPT.TRAP 0x1 ;  /* 0x000000040000795c */ /* 0x000fe20000300000 */
.L_x_23:
[----:B------:R-:W-:Y:S01]  /*3320*/  ULEA UR4, UR30, UR39, 0x3 ;  /* 0x000000271e047291 */ /* 0x000fe2000f8e183f */
[----:B------:R-:W-:-:S08]  /*3330*/  SHF.L.U32 R5, R7, 0x1f, RZ ;  /* 0x0000001f07057819 */ /* 0x000fd000000006ff */
[----:B------:R0:W1:Y:S01]  /*3340*/  SYNCS.PHASECHK.TRANS64.TRYWAIT P1, [UR4], R5 ;  /* 0x00000005ff0075a7 */ /* 0x0000620008020144 */
[----:B------:R-:W-:Y:S05]  /*3350*/  @!P0 BRA `(.L_x_24) ;  /* 0x0000000000048947 */ /* 0x000fea0003800000 */
[----:B------:R-:W-:Y:S01]  /*3360*/  BPT.TRAP 0x1 ;  /* 0x000000040000795c */ /* 0x000fe20000300000 */
.L_x_24:
[----:B-1----:R-:W-:Y:S05]  /*3370*/  @P1 BRA `(.L_x_25) ;  /* 0x0000000000081947 */ /* 0x002fea0003800000 */
[----:B------:R-:W1:Y:S02]  /*3380*/  SYNCS.PHASECHK.TRANS64.TRYWAIT P1, [UR4], R5 ;  /* 0x00000005ff0075a7 */ /* 0x000e640008020144 */
[----:B-1----:R-:W-:Y:S05]  /*3390*/  @!P1 BRA `(.L_x_26) ;  /* 0x000000dc00109947 */ /* 0x002fea0003800000 */
.L_x_25:
[----:B------:R-:W-:Y:S01]  /*33a0*/  ULEA UR20, UR30, UR28, 0xc ;  /* 0x0000001c1e147291 */ /* 0x000fe2000f8e603f */
[----:B------:R-:W-:Y:S01]  /*33b0*/  WARPGROUP.ARRIVE ;  /* 0x00000000000079c5 */ /* 0x000fe20000000000 */
[----:B------:R-:W-:Y:S01]  /*33c0*/  UIMAD UR22, UR30, 0x280, UR29 ;  /* 0x000002801e1678a4 */ /* 0x000fe2000f8e021d */
[----:B------:R-:W-:Y:S01]  /*33d0*/  UMOV UR21, 0x40000040 ;  /* 0x4000004000157882 */ /* 0x000fe20000000000 */
[----:B------:R-:W-:Y:S02]  /*33e0*/  UMOV UR23, 0x40000040 ;  /* 0x4000004000177882 */ /* 0x000fe40000000000 */
[----:B------:R-:W-:Y:S01]  /*33f0*/  UIADD3 UR26, UR22, 0x80, URZ ;  /* 0x00000080161a7890 */ /* 0x000fe2000fffe03f */
[----:B------:R-:W-:Y:S01]  /*3400*/  UMOV UR24, UR20 ;  /* 0x0000001400187c82 */ /* 0x000fe20008000000 */
[----:B------:R-:W-:Y:S01]  /*3410*/  UMOV UR25, UR21 ;  /* 0x0000001500197c82 */ /* 0x000fe20008000000 */
[----:B------:R-:W-:Y:S02]  /*3420*/  UMOV UR27, 0x40000040 ;  /* 0x40000040001b7882 */ /* 0x000fe40000000000 */
[----:B------:R-:W-:Y:S01]  /*3430*/  HGMMA.64x16x16.F32.BF16 R176, gdesc[UR20], R176, gsb0 ;  /* 0x0020000014b079f0 */ /* 0x000fe200080018b0 */
        /* <DEDUP_REMOVED lines=12> */
[----:B------:R-:W-:-:S03]  /*3500*/  UIADD3 UR4, UR20, 0x400, URZ ;  /* 0x0000040014047890 */ /* 0x000fc6000fffe03f */
        /* <DEDUP_REMOVED lines=16> */
[----:B------:R-:W-:Y:S01]  /*3610*/  UIADD3 UR16, UR20, 0xc00, URZ ;  /* 0x00000c0014107890 */ /* 0x000fe2000fffe03f */
[----:B------:R-:W-:Y:S02]  /*3620*/  UMOV UR17, 0x40000040 ;  /* 0x4000004000117882 */ /* 0x000fe40000000000 */
[----:B------:R-:W-:Y:S01]  /*3630*/  UMOV UR13, UR17 ;  /* 0x00000011000d7c82 */ /* 0x000fe20008000000 */
[----:B------:R-:W-:Y:S01]  /*3640*/  UMOV UR9, UR17 ;  /* 0x0000001100097c82 */ /* 0x000fe20008000000 */
[----:B------:R-:W-:Y:S02]  /*3650*/  UMOV UR25, UR17 ;  /* 0x0000001100197c82 */ /* 0x000fe40008000000 */
[----:B------:R-:W-:Y:S01]  /*3660*/  UMOV UR12, UR16 ;  /* 0x00000010000c7c82 */ /* 0x000fe20008000000 */
[----:B------:R-:W-:Y:S01]  /*3670*/  UMOV UR24, UR16 ;  /* 0x0000001000187c82 */ /* 0x000fe20008000000 */
[----:B------:R-:W-:-:S02]  /*3680*/  WARPGROUP.DEPBAR.LE gsb0, 0x0 ;  /* 0x00008000000079c5 */ /* 0x000fc40000010000 */
        /* <DEDUP_REMOVED lines=24> */
[----:B------:R-:W-:Y:S01]  /*3810*/  UMOV UR4, UR8 ;  /* 0x0000000800047c82 */ /* 0x000fe20008000000 */
[----:B------:R-:W-:Y:S01]  /*3820*/  UMOV UR5, 0x40000040 ;  /* 0x4000004000057882 */ /* 0x000fe20000000000 */
        /* <DEDUP_REMOVED lines=24> */
[----:B------:R-:W-:Y:S01]  /*39b0*/  UIADD3 UR6, UR22, 0x202, URZ ;  /* 0x0000020216067890 */ /* 0x000fe2000fffe03f */
[----:B------:R-:W-:Y:S01]  /*39c0*/  UMOV UR7, 0x40000040 ;  /* 0x4000004000077882 */ /* 0x000fe20000000000 */
        /* <DEDUP_REMOVED lines=8> */
[----:B------:R-:W-:Y:S02]  /*3a50*/  UIADD3 UR12, UR20, 0x2, URZ ;  /* 0x00000002140c7890 */ /* 0x000fe4000fffe03f */
[----:B------:R-:W-:Y:S01]  /*3a60*/  UIADD3 UR14, UR22, 0x2, URZ ;  /* 0x00000002160e7890 */ /* 0x000fe2000fffe03f */
[----:B------:R-:W-:Y:S01]  /*3a70*/  UMOV UR13, 0x40000040 ;  /* 0x40000040000d7882 */ /* 0x000fe20000000000 */
[----:B------:R-:W-:Y:S01]  /*3a80*/  UMOV UR15, 0x40000040 ;  /* 0x40000040000f7882 */ /* 0x000fe20000000000 */
[----:B------:R-:W-:Y:S02]  /*3a90*/  UMOV UR5, UR13 ;  /* 0x0000000d00057c82 */ /* 0x000fe40008000000 */
        /* <DEDUP_REMOVED lines=77> */
[----:B------:R-:W-:Y:S02]  /*3f70*/  UIADD3 UR12, UR20, 0x4, URZ ;  /* 0x00000004140c7890 */ /* 0x000fe4000fffe03f */
[----:B------:R-:W-:Y:S01]  /*3f80*/  UIADD3 UR13, UR22, 0x4, URZ ;  /* 0x00000004160d7890 */ /* 0x000fe2000fffe03f */
        /* <DEDUP_REMOVED lines=42> */
[----:B------:R-:W-:Y:S01]  /*4230*/  UMOV UR9, 0x40000040 ;  /* 0x4000004000097882 */ /* 0x000fe20000000000 */
        /* <DEDUP_REMOVED lines=225> */
[----:B------:R-:W-:Y:S01]  /*5050*/  BPT.TRAP 0x1 ;  /* 0x000000040000795c */ /* 0x000fe20000300000 */
.L_x_27:
[----:B------:R-:W-:-:S13]  /*5060*/  ISETP.NE.AND P1, PT, R2, RZ, PT ;  /* 0x000000ff0200720c */ /* 0x000fda0003f25270 */
[----:B01----:R-:W-:-:S05]  /*5070*/  @P1 LEA R5, R4, UR39, 0x3 ;  /* 0x0000002704051c11 */ /* 0x003fca000f8e18ff */
[----:B------:R-:W-:-:S05]  /*5080*/  @P1 VIADD R5, R5, 0x18 ;  /* 0x0000001805051836 */ /* 0x000fca0000000000 */
[----:B------:R-:W-:-:S04]  /*5090*/  @P1 PRMT R5, R16, 0x654, R5 ;  /* 0x0000065410051816 */ /* 0x000fc80000000005 */
[----:B------:R0:W-:Y:S01]  /*50a0*/  @P1 SYNCS.ARRIVE.TRANS64.RED.A1T0 RZ, [R5+URZ], RZ ;  /* 0x000000ff05ff19a7 */ /* 0x0001e2000810043f */
[----:B------:R-:W-:-:S13]  /*50b0*/  ISETP.GT.U32.AND P1, PT, R18, 0x1, PT ;  /* 0x000000011200780c */ /* 0x000fda0003f24070 */
[----:B0-----:R-:W-:Y:S05]  /*50c0*/  @P1 BRA `(.L_x_28) ;  /* 0x0000000000041947 */ /* 0x001fea0003800000 */
[----:B------:R-:W-:Y:S01]  /*50d0*/  BPT.TRAP 0x1 ;  /* 0x000000040000795c */ /* 0x000fe20000300000 */
.L_x_28:
[----:B------:R-:W-:Y:S01]  /*50e0*/  UIADD3 UR30, UR30, 0x1, URZ ;  /* 0x000000011e1e7890 */ /* 0x000fe2000fffe03f */
[C---:B------:R-:W-:Y:S01]  /*50f0*/  ISETP.GT.AND P2, PT, R3.reuse, 0x1, PT ;  /* 0x000000010300780c */ /* 0x040fe20003f44270 */
[----:B------:R-:W-:Y:S02]  /*5100*/  VIADD R4, R4, 0x1 ;  /* 0x0000000104047836 */ /* 0x000fe40000000000 */
[----:B------:R-:W-:Y:S01]  /*5110*/  UISETP.NE.AND UP0, UPT, UR30, 0x3, UPT ;  /* 0x000000031e00788c */ /* 0x000fe2000bf05270 */
[----:B------:R-:W-:Y:S02]  /*5120*/  VIADD R3, R3, 0xffffffff ;  /* 0xffffffff03037836 */ /* 0x000fe40000000000 */
[C---:B------:R-:W-:Y:S01]  /*5130*/  ISETP.NE.AND P1, PT, R4.reuse, 0x3, PT ;  /* 0x000000030400780c */ /* 0x040fe20003f25270 */
[----:B------:R-:W-:Y:S02]  /*5140*/  USEL UR4, URZ, 0x1, UP0 ;  /* 0x000000013f047887 */ /* 0x000fe40008000000 */
[----:B------:R-:W-:Y:S01]  /*5150*/  USEL UR30, UR30, URZ, UP0 ;  /* 0x0000003f1e1e7287 */ /* 0x000fe20008000000 */
[----:B------:R-:W-:-:S03]  /*5160*/  SEL R4, R4, RZ, P1 ;  /* 0x000000ff04047207 */ /* 0x000fc60000800000 */
[----:B------:R-:W-:Y:S01]  /*5170*/  LOP3.LUT R7, R7, UR4, RZ, 0x3c, !PT ;  /* 0x0000000407077c12 */ /* 0x000fe2000f8e3cff */
[----:B------:R-:W-:Y:S07]  /*5180*/  @P2 BRA `(.L_x_29) ;  /* 0xffffffe0005c2947 */ /* 0x000fee000383ffff */
.L_x_22:
[----:B------:R-:W0:Y:S02]  /*5190*/  LDC R3, c[0x0][0x28c] ;  /* 0x0000a300ff037b82 */ /* 0x000e240000000800 */
[----:B0-----:R-:W-:-:S13]  /*51a0*/  ISETP.GE.AND P1, PT, R3, 0x1, PT ;  /* 0x000000010300780c */ /* 0x001fda0003f26270 */
[----:B------:R-:W-:Y:S05]  /*51b0*/  @!P1 BRA `(.L_x_30) ;  /* 0x0000000000389947 */ /* 0x000fea0003800000 */
[----:B------:R-:W-:Y:S05]  /*51c0*/  @!P0 BRA `(.L_x_31) ;  /* 0x0000000000048947 */ /* 0x000fea0003800000 */
[----:B------:R-:W-:Y:S01]  /*51d0*/  BPT.TRAP 0x1 ;  /* 0x000000040000795c */ /* 0x000fe20000300000 */
.L_x_31:
[----:B------:R-:W-:-:S13]  /*51e0*/  ISETP.NE.AND P0, PT, R2, RZ, PT ;  /* 0x000000ff0200720c */ /* 0x000fda0003f05270 */
[----:B------:R-:W-:-:S04]  /*51f0*/  @P0 VIADD R0, R0, UR37 ;  /* 0x0000002500000c36 */ /* 0x000fc80008000000 */
[----:B-1-3--:R-:W-:-:S05]  /*5200*/  @P0 IMAD.WIDE.U32 R4, R0, -0x55555555, RZ ;  /* 0xaaaaaaab00040825 */ /* 0x00afca00078e00ff */
[----:B------:R-:W-:-:S05]  /*5210*/  @P0 SHF.R.U32.HI R5, RZ, 0x1, R5 ;  /* 0x00000001ff050819 */ /* 0x000fca0000011605 */
[----:B------:R-:W-:-:S05]  /*5220*/  @P0 IMAD R0, R5, -0x3, R0 ;  /* 0xfffffffd05000824 */ /* 0x000fca00078e0200 */
[----:B------:R-:W-:-:S05]  /*5230*/  @P0 LEA R0, R0, UR39, 0x3 ;  /* 0x0000002700000c11 */ /* 0x000fca000f8e18ff */
[----:B------:R-:W-:-:S05]  /*5240*/  @P0 VIADD R3, R0, 0x18 ;  /* 0x0000001800030836 */ /* 0x000fca0000000000 */
[----:B------:R-:W-:-:S04]  /*5250*/  @P0 PRMT R3, R16, 0x654, R3 ;  /* 0x0000065410030816 */ /* 0x000fc80000000003 */
[----:B------:R0:W-:Y:S01]  /*5260*/  @P0 SYNCS.ARRIVE.TRANS64.RED.A1T0 RZ, [R3+URZ], RZ ;  /* 0x000000ff03ff09a7 */ /* 0x0001e2000810043f */
[----:B------:R-:W-:-:S13]  /*5270*/  ISETP.GT.U32.AND P0, PT, R18, 0x1, PT ;  /* 0x000000011200780c */ /* 0x000fda0003f04070 */
[----:B0-----:R-:W-:Y:S05]  /*5280*/  @P0 BRA `(.L_x_30) ;  /* 0x0000000000040947 */ /* 0x001fea0003800000 */
[----:B------:R-:W-:Y:S01]  /*5290*/  BPT.TRAP 0x1 ;  /* 0x000000040000795c */ /* 0x000fe20000300000 */
.L_x_30:
[----:B------:R-:W4:Y:S01]  /*52a0*/  LDL.LU R7, [R1] ;  /* 0x0000000001077983 */ /* 0x000f220000300800 */
[----:B------:R-:W0:Y:S01]  /*52b0*/  LDC R6, c[0x0][0x288] ;  /* 0x0000a200ff067b82 */ /* 0x000e220000000800 */
[----:B------:R-:W1:Y:S01]  /*52c0*/  S2R R11, SR_TID.X ;  /* 0x00000000000b7919 */ /* 0x000e620000002100 */
[----:B------:R-:W-:Y:S01]  /*52d0*/  IMAD R9, R23, 0x50, RZ ;  /* 0x0000005017097824 */ /* 0x000fe200078e02ff */
[----:B------:R-:W-:Y:S01]  /*52e0*/  UIADD3 UR37, UR38, UR37, URZ ;  /* 0x0000002526257290 */ /* 0x000fe2000fffe03f */
[----:B------:R-:W-:Y:S01]  /*52f0*/  ULDC UR7, c[0x0][0x284] ;  /* 0x0000a10000077ab9 */ /* 0x000fe20000000800 */
[----:B------:R-:W-:Y:S02]  /*5300*/  UISETP.GE.U32.AND UP1, UPT, UR38, 0x3, UPT ;  /* 0x000000032600788c */ /* 0x000fe4000bf26070 */
[----:B------:R-:W-:Y:S01]  /*5310*/  UISETP.GT.U32.AND UP0, UPT, UR37, 0x2, UPT ;  /* 0x000000022500788c */ /* 0x000fe2000bf04070 */
[----:B------:R-:W-:Y:S01]  /*5320*/  SHF.R.S32.HI R13, RZ, 0x1f, R17 ;  /* 0x0000001fff0d7819 */ /* 0x000fe20000011411 */
[----:B------:R-:W-:-:S02]  /*5330*/  ULDC.64 UR8, c[0x0][0x5d0] ;  /* 0x0001740000087ab9 */ /* 0x000fc40000000a00 */
[----:B------:R-:W-:Y:S01]  /*5340*/  UISETP.LT.U32.AND UP0, UPT, UR38, 0x3, UP0 ;  /* 0x000000032600788c */ /* 0x000fe20008701070 */
[--C-:B-1----:R-:W-:Y:S02]  /*5350*/  SHF.R.U32.HI R0, RZ, 0x2, R11.reuse ;  /* 0x00000002ff007819 */ /* 0x102fe4000001160b */
[----:B---3--:R-:W-:Y:S02]  /*5360*/  SHF.R.U32.HI R5, RZ, 0x7, R11 ;  /* 0x00000007ff057819 */ /* 0x008fe4000001160b */
[----:B------:R-:W-:Y:S02]  /*5370*/  LOP3.LUT R4, R11, 0x60, RZ, 0xc0, !PT ;  /* 0x000000600b047812 */ /* 0x000fe400078ec0ff */
[----:B------:R-:W-:Y:S02]  /*5380*/  LOP3.LUT R3, R0, 0x7, RZ, 0xc0, !PT ;  /* 0x0000000700037812 */ /* 0x000fe400078ec0ff */
[----:B------:R-:W-:Y:S02]  /*5390*/  LOP3.LUT R0, R5, 0x1, RZ, 0xc0, !PT ;  /* 0x0000000105007812 */ /* 0x000fe400078ec0ff */
[----:B------:R-:W-:-:S02]  /*53a0*/  SHF.R.U32.HI R8, RZ, 0x1, R4 ;  /* 0x00000001ff087819 */ /* 0x000fc40000011604 */
[----:B------:R-:W-:Y:S01]  /*53b0*/  LOP3.LUT R4, R11, 0x3, RZ, 0xc0, !PT ;  /* 0x000000030b047812 */ /* 0x000fe200078ec0ff */
[----:B------:R-:W-:Y:S01]  /*53c0*/  IMAD.SHL.U32 R10, R0, 0x40, RZ ;  /* 0x00000040000a7824 */ /* 0x000fe200078e00ff */
[--C-:B------:R-:W-:Y:S02]  /*53d0*/  IADD3 R5, RZ, -R8, -R3.reuse ;  /* 0x80000008ff057210 */ /* 0x100fe40007ffe803 */
[----:B0-----:R-:W-:Y:S02]  /*53e0*/  ISETP.GE.AND P0, PT, R9, R6, PT ;  /* 0x000000060900720c */ /* 0x001fe40003f06270 */
[----:B--2---:R-:W-:Y:S01]  /*53f0*/  LOP3.LUT R187, R10, 0x40, R3, 0xe2, !PT ;  /* 0x000000400abb7812 */ /* 0x004fe200078ee203 */
[----:B------:R-:W-:Y:S02]  /*5400*/  IMAD R23, R0, -0x40, R5 ;  /* 0xffffffc000177824 */ /* 0x000fe400078e0205 */
[----:B------:R-:W-:Y:S02]  /*5410*/  IMAD R10, R4, -0x2, R6 ;  /* 0xfffffffe040a7824 */ /* 0x000fe400078e0206 */
[----:B------:R-:W-:Y:S01]  /*5420*/  IMAD.SHL.U32 R4, R11, 0x2, RZ ;  /* 0x000000020b047824 */ /* 0x000fe200078e00ff */
[----:B------:R-:W-:-:S02]  /*5430*/  UIMAD.WIDE.U32 UR4, UR37, -0x55555555, URZ ;  /* 0xaaaaaaab250478a5 */ /* 0x000fc4000f8e003f */
[----:B------:R-:W-:Y:S02]  /*5440*/  USEL UR6, URZ, 0x1, !UP0 ;  /* 0x000000013f067887 */ /* 0x000fe4000c000000 */
[----:B------:R-:W-:Y:S01]  /*5450*/  LOP3.LUT R4, R9, 0x6, R4, 0xf8, !PT ;  /* 0x0000000609047812 */ /* 0x000fe200078ef804 */
[----:B------:R-:W-:Y:S01]  /*5460*/  IMAD R6, R13, UR8, RZ ;  /* 0x000000080d067c24 */ /* 0x000fe2000f8e02ff */
[----:B------:R-:W-:Y:S02]  /*5470*/  USHF.R.U32.HI UR4, URZ, 0x1, UR5 ;  /* 0x000000013f047899 */ /* 0x000fe40008011605 */
[----:B------:R-:W-:Y:S01]  /*5480*/  SHF.R.S32.HI R5, RZ, 0x1f, R4 ;  /* 0x0000001fff057819 */ /* 0x000fe20000011404 */
[----:B------:R-:W-:Y:S01]  /*5490*/  ULOP3.LUT UR36, UR36, UR6, URZ, 0x3c, !UPT ;  /* 0x0000000624247292 */ /* 0x000fe2000f8e3c3f */
[----:B------:R-:W-:Y:S01]  /*54a0*/  IMAD R189, R17, UR9, R6 ;  /* 0x0000000911bd7c24 */ /* 0x000fe2000f8e0206 */
[----:B------:R-:W-:Y:S02]  /*54b0*/  UIMAD UR37, UR4, -0x3, UR37 ;  /* 0xfffffffd042578a4 */ /* 0x000fe4000f8e0225 */
[----:B------:R-:W-:Y:S01]  /*54c0*/  @UP1 ULOP3.LUT UR36, UR36, 0x1, UR4, 0x78, !UPT ;  /* 0x0000000124241892 */ /* 0x000fe2000f8e7804 */
[----:B------:R-:W-:-:S02]  /*54d0*/  IMAD.IADD R3, R10, 0x1, -R9 ;  /* 0x000000010a037824 */ /* 0x000fc400078e0a09 */
[----:B----4-:R-:W-:-:S05]  /*54e0*/  IMAD.SHL.U32 R0, R7, 0x200, RZ ;  /* 0x0000020007007824 */ /* 0x010fca00078e00ff */
[C---:B------:R-:W-:Y:S01]  /*54f0*/  ISETP.GE.OR P0, PT, R0.reuse, UR7, P0 ;  /* 0x0000000700007c0c */ /* 0x040fe20008706670 */
[----:B------:R-:W-:Y:S01]  /*5500*/  IMAD.WIDE R14, R7, 0x200, RZ ;  /* 0x00000200070e7825 */ /* 0x000fe200078e02ff */
[----:B------:R-:W-:-:S03]  /*5510*/  IADD3 R23, -R0, UR7, R23 ;  /* 0x0000000700177c10 */ /* 0x000fc6000fffe117 */
[----:B------:R-:W-:Y:S01]  /*5520*/  IMAD.WIDE.U32 R6, R17, UR8, R4 ;  /* 0x0000000811067c25 */ /* 0x000fe2000f8e0004 */
[----:B------:R-:W-:-:S03]  /*5530*/  LOP3.LUT R187, R14, R187, R8, 0xfe, !PT ;  /* 0x000000bb0ebb7212 */ /* 0x000fc600078efe08 */
[----:B------:R-:W-:Y:S02]  /*5540*/  IMAD.IADD R189, R7, 0x1, R189 ;  /* 0x0000000107bd7824 */ /* 0x000fe400078e02bd */
[----:B------:R-:W-:Y:S02]  /*5550*/  IMAD.MOV.U32 R0, RZ, RZ, -0x1 ;  /* 0xffffffffff007424 */ /* 0x000fe400078e00ff */
[----:B------:R-:W-:Y:S01]  /*5560*/  IMAD.MOV.U32 R188, RZ, RZ, R6 ;  /* 0x000000ffffbc7224 */ /* 0x000fe200078e0006 */
[----:B------:R-:W-:Y:S06]  /*5570*/  @P0 BRA `(.L_x_32) ;  /* 0x0000009c00740947 */ /* 0x000fec0003800000 */
[----:B------:R-:W0:Y:S01]  /*5580*/  LDC.64 R6, c[0x0][0x5c8] ;  /* 0x00017200ff067b82 */ /* 0x000e220000000a00 */
[----:B-----5:R-:W-:Y:S01]  /*5590*/  FSETP.NEU.AND P2, PT, R185, RZ, PT ;  /* 0x000000ffb900720b */ /* 0x020fe20003f4d000 */
[----:B------:R-:W-:Y:S01]  /*55a0*/  BSSY B0, `(.L_x_32) ;  /* 0x00009da000007945 */ /* 0x000fe20003800000 */
[----:B------:R-:W-:-:S04]  /*55b0*/  ISETP.GT.AND P0, PT, R3, RZ, PT ;  /* 0x000000ff0300720c */ /* 0x000fc80003f04270 */
[----:B------:R-:W-:Y:S01]  /*55c0*/  ISETP.GT.AND P1, PT, R23, RZ, P0 ;  /* 0x000000ff1700720c */ /* 0x000fe20000724270 */
[-C--:B0-----:R-:W-:Y:S02]  /*55d0*/  IMAD R8, R15, R6.reuse, RZ ;  /* 0x000000060f087224 */ /* 0x081fe400078e02ff */
[----:B------:R-:W-:-:S04]  /*55e0*/  IMAD.WIDE.U32 R188, R187, R6, R188 ;  /* 0x00000006bbbc7225 */ /* 0x000fc800078e00bc */
[----:B------:R-:W-:-:S04]  /*55f0*/  IMAD R9, R187, R7, R8 ;  /* 0x00000007bb097224 */ /* 0x000fc800078e0208 */
[----:B------:R-:W-:Y:S01]  /*5600*/  IMAD.IADD R197, R189, 0x1, R9 ;  /* 0x00000001bdc57824 */ /* 0x000fe200078e0209 */
[----:B------:R-:W-:Y:S06]  /*5610*/  @!P2 BRA `(.L_x_33) ;  /* 0x000000700040a947 */ /* 0x000fec0003800000 */
[----:B------:R-:W0:Y:S01]  /*5620*/  LDC.64 R192, c[0x0][0x5b8] ;  /* 0x00016e00ffc07b82 */ /* 0x000e220000000a00 */
[----:B------:R-:W-:-:S07]  /*5630*/  ULDC.64 UR4, c[0x0][0x5c0] ;  /* 0x0001700000047ab9 */ /* 0x000fce0000000a00 */
[----:B------:R-:W1:Y:S08]  /*5640*/  LDC.64 R8, c[0x0][0x5b0] ;  /* 0x00016c00ff087b82 */ /* 0x000e700000000a00 */
[----:B------:R-:W2:Y:S01]  /*5650*/  LDC.64 R10, c[0x0][0x5a8] ;  /* 0x00016a00ff0a7b82 */ /* 0x000ea20000000a00 */
[-C--:B0-----:R-:W-:Y:S02]  /*5660*/  IMAD R208, R13, R192.reuse, RZ ;  /* 0x000000c00dd07224 */ /* 0x081fe400078e02ff */
[----:B------:R-:W-:-:S04]  /*5670*/  IMAD.WIDE.U32 R12, R17, R192, R4 ;  /* 0x000000c0110c7225 */ /* 0x000fc800078e0004 */
[----:B------:R-:W-:Y:S02]  /*5680*/  IMAD R208, R17, R193, R208 ;  /* 0x000000c111d07224 */ /* 0x000fe400078e02d0 */
[----:B-1----:R-:W-:Y:S02]  /*5690*/  IMAD R14, R15, R8, RZ ;  /* 0x000000080f0e7224 */ /* 0x002fe400078e02ff */
[----:B------:R-:W-:Y:S02]  /*56a0*/  IMAD.IADD R15, R13, 0x1, R208 ;  /* 0x000000010d0f7824 */ /* 0x000fe400078e02d0 */
[----:B------:R-:W-:Y:S02]  /*56b0*/  IMAD R193, R187, R9, R14 ;  /* 0x00000009bbc17224 */ /* 0x000fe400078e020e */
[----:B------:R-:W-:-:S04]  /*56c0*/  IMAD.MOV.U32 R14, RZ, RZ, R12 ;  /* 0x000000ffff0e7224 */ /* 0x000fc800078e000c */
[----:B------:R-:W-:-:S04]  /*56d0*/  IMAD.WIDE.U32 R20, R187, R8, R14 ;  /* 0x00000008bb147225 */ /* 0x000fc800078e000e */
[----:B------:R-:W-:Y:S01]  /*56e0*/  IMAD.IADD R21, R21, 0x1, R193 ;  /* 0x0000000115157824 */ /* 0x000fe200078e02c1 */
[----:B--2---:R-:W-:-:S04]  /*56f0*/  LEA R190, P2, R20, R10, 0x1 ;  /* 0x0000000a14be7211 */ /* 0x004fc800078408ff */
[----:B------:R-:W-:-:S05]  /*5700*/  LEA.HI.X R191, R20, R11, R21, 0x1, P2 ;  /* 0x0000000b14bf7211 */ /* 0x000fca00010f0c15 */
[----:B------:R0:W2:Y:S01]  /*5710*/  @P1 LDG.E.LTC128B.U16 R196, desc[UR40][R190.64] ;  /* 0x00000028bec41981 */ /* 0x0000a2000c1e1520 */
[----:B------:R-:W-:Y:S01]  /*5720*/  ISETP.GT.AND P3, PT, R3, 0x1, PT ;  /* 0x000000010300780c */ /* 0x000fe20003f64270 */
[----:B------:R-:W-:Y:S01]  /*5730*/  IMAD.WIDE.U32 R194, R187, R8, R4 ;  /* 0x00000008bbc27225 */ /* 0x000fe200078e0004 */
[----:B------:R-:W-:Y:S03]  /*5740*/  BSSY B1, `(.L_x_34) ;  /* 0x0000014000017945 */ /* 0x000fe60003800000 */
[----:B------:R-:W-:Y:S02]  /*5750*/  IMAD.IADD R195, R193, 0x1, R195 ;  /* 0x00000001c1c37824 */ /* 0x000fe400078e02c3 */
[----:B------:R-:W-:-:S04]  /*5760*/  IMAD.WIDE.U32 R194, R17, R192, R194 ;  /* 0x000000c011c27225 */ /* 0x000fc800078e00c2 */
[----:B0-----:R-:W-:Y:S02]  /*5770*/  IMAD.SHL.U32 R190, R8, 0x8, RZ ;  /* 0x0000000808be7824 */ /* 0x001fe400078e00ff */
[----:B--2---:R-:W-:-:S04]  /*5780*/  IMAD.U32 R20, R196, 0x10000, RZ ;  /* 0x00010000c4147824 */ /* 0x004fc800078e00ff */
[----:B------:R-:W-:Y:S01]  /*5790*/  FMUL R21, R20, R185 ;  /* 0x000000b914157220 */ /* 0x000fe20000400000 */
[----:B------:R-:W-:-:S03]  /*57a0*/  LEA R20, P2, R188, UR4, 0x1 ;  /* 0x00000004bc147c11 */ /* 0x000fc6000f8408ff */
[----:B------:R-:W-:Y:S01]  /*57b0*/  FFMA R176, R176, R186, R21 ;  /* 0x000000bab0b07223 */ /* 0x000fe20000000015 */
[----:B------:R-:W-:Y:S02]  /*57c0*/  LEA.HI.X R21, R188, UR5, R197, 0x1, P2 ;  /* 0x00000005bc157c11 */ /* 0x000fe400090f0cc5 */
[----:B------:R-:W-:Y:S02]  /*57d0*/  ISETP.GT.AND P2, PT, R23, RZ, P3 ;  /* 0x000000ff1700720c */ /* 0x000fe40001f44270 */
[----:B------:R-:W-:Y:S01]  /*57e0*/  F2FP.BF16.F32.PACK_AB R189, RZ, R176 ;  /* 0x000000b0ffbd723e */ /* 0x000fe200000010ff */
[----:B------:R-:W-:Y:S01]  /*57f0*/  IMAD.IADD R176, R208, 0x1, R195 ;  /* 0x00000001d0b07824 */ /* 0x000fe200078e02c3 */
[C---:B------:R-:W-:Y:S02]  /*5800*/  LEA R188, P4, R194.reuse, R10, 0x1 ;  /* 0x0000000ac2bc7211 */ /* 0x040fe400078808ff */
[----:B------:R-:W-:Y:S02]  /*5810*/  PRMT R191, R189, 0x7610, R191 ;  /* 0x00007610bdbf7816 */ /* 0x000fe400000000bf */
[----:B------:R-:W-:-:S02]  /*5820*/  LEA.HI.X R189, R194, R11, R176, 0x1, P4 ;  /* 0x0000000bc2bd7211 */ /* 0x000fc400020f0cb0 */
[----:B------:R-:W-:Y:S01]  /*5830*/  PRMT R194, R196, 0x7610, R194 ;  /* 0x00007610c4c27816 */ /* 0x000fe200000000c2 */
[----:B------:R0:W-:Y:S02]  /*5840*/  @P1 STG.E.U16 desc[UR40][R20.64], R191 ;  /* 0x000000bf14001986 */ /* 0x0001e4000c101528 */
[----:B0-----:R-:W-:Y:S01]  /*5850*/  SHF.L.U64.HI R191, R8, 0x3, R9 ;  /* 0x0000000308bf7819 */ /* 0x001fe20000010209 */
[----:B------:R-:W-:Y:S06]  /*5860*/  @!P2 BRA `(.L_x_35) ;  /* 0x000000000004a947 */ /* 0x000fec0003800000 */
[----:B------:R0:W5:Y:S02]  /*5870*/  LDG.E.LTC128B.U16 R194, desc[UR40][R188.64+0x2] ;  /* 0x00000228bcc27981 */ /* 0x000164000c1e1520 */
.L_x_35:
[----:B------:R-:W-:Y:S05]  /*5880*/  BSYNC B1 ;  /* 0x0000000000017941 */ /* 0x000fea0003800000 */
.L_x_34:
[----:B------:R-:W-:Y:S01]  /*5890*/  IMAD.WIDE.U32 R196, R187, R8, R190 ;  /* 0x00000008bbc47225 */ /* 0x000fe200078e00be */
[----:B------:R-:W-:Y:S02]  /*58a0*/  ISETP.GT.AND P1, PT, R23, 0x8, P0 ;  /* 0x000000081700780c */ /* 0x000fe40000724270 */
[C---:B-----5:R-:W-:Y:S01]  /*58b0*/  PRMT R200, R194.reuse, 0x7610, R200 ;  /* 0x00007610c2c87816 */ /* 0x060fe200000000c8 */
[----:B------:R-:W-:Y:S01]  /*58c0*/  IMAD.U32 R176, R194, 0x10000, RZ ;  /* 0x00010000c2b07824 */ /* 0x000fe200078e00ff */
[----:B------:R-:W-:Y:S01]  /*58d0*/  IADD3 R195, P4, R12, R196, RZ ;  /* 0x000000c40cc37210 */ /* 0x000fe20007f9e0ff */
[----:B------:R-:W-:Y:S02]  /*58e0*/  IMAD.IADD R201, R193, 0x1, R197 ;  /* 0x00000001c1c97824 */ /* 0x000fe400078e02c5 */
[----:B------:R-:W-:Y:S02]  /*58f0*/  FMUL R176, R176, R185 ;  /* 0x000000b9b0b07220 */ /* 0x000fe40000400000 */
[----:B------:R-:W-:-:S02]  /*5900*/  IMAD.X R198, R201, 0x1, R15, P4 ;  /* 0x00000001c9c67824 */ /* 0x000fc400020e060f */
[----:B------:R-:W-:Y:S01]  /*5910*/  FFMA R177, R177, R186, R176 ;  /* 0x000000bab1b17223 */ /* 0x000fe200000000b0 */
[----:B------:R-:W-:-:S04]  /*5920*/  LEA R176, P4, R195, R10, 0x1 ;  /* 0x0000000ac3b07211 */ /* 0x000fc800078808ff */
[----:B------:R-:W-:Y:S02]  /*5930*/  F2FP.BF16.F32.PACK_AB R199, RZ, R177 ;  /* 0x000000b1ffc7723e */ /* 0x000fe400000010ff */
[----:B------:R-:W-:-:S03]  /*5940*/  LEA.HI.X R177, R195, R11, R198, 0x1, P4 ;  /* 0x0000000bc3b17211 */ /* 0x000fc600020f0cc6 */
[----:B------:R1:W-:Y:S04]  /*5950*/  @P2 STG.E.U16 desc[UR40][R20.64+0x2], R199 ;  /* 0x000002c714002986 */ /* 0x0003e8000c101528 */
[----:B------:R2:W3:Y:S01]  /*5960*/  @P1 LDG.E.LTC128B.U16 R200, desc[UR40][R176.64] ;  /* 0x00000028b0c81981 */ /* 0x0004e2000c1e1520 */
[----:B------:R-:W-:Y:S01]  /*5970*/  IADD3 R198, P2, R4, R196, RZ ;  /* 0x000000c404c67210 */ /* 0x000fe20007f5e0ff */
[C---:B------:R-:W-:Y:S01]  /*5980*/  IMAD.SHL.U32 R212, R6.reuse, 0x10, RZ ;  /* 0x0000001006d47824 */ /* 0x040fe200078e00ff */
[----:B------:R-:W-:Y:S01]  /*5990*/  SHF.L.U64.HI R209, R6, 0x4, R7 ;  /* 0x0000000406d17819 */ /* 0x000fe20000010207 */
[----:B------:R-:W-:Y:S02]  /*59a0*/  BSSY B1, `(.L_x_36) ;  /* 0x0000010000017945 */ /* 0x000fe40003800000 */
[----:B-1----:R-:W-:Y:S01]  /*59b0*/  IMAD.X R199, R5, 0x1, R201, P2 ;  /* 0x0000000105c77824 */ /* 0x002fe200010e06c9 */
[----:B------:R-:W-:Y:S01]  /*59c0*/  ISETP.GT.AND P2, PT, R23, 0x8, P3 ;  /* 0x000000081700780c */ /* 0x000fe20001f44270 */
[----:B------:R-:W-:-:S03]  /*59d0*/  IMAD.WIDE.U32 R198, R17, R192, R198 ;  /* 0x000000c011c67225 */ /* 0x000fc600078e00c6 */
[----:B--2---:R-:W-:Y:S01]  /*59e0*/  LEA R176, P5, R198, R10, 0x1 ;  /* 0x0000000ac6b07211 */ /* 0x004fe200078a08ff */
[----:B---3--:R-:W-:-:S04]  /*59f0*/  IMAD.U32 R194, R200, 0x10000, RZ ;  /* 0x00010000c8c27824 */ /* 0x008fc800078e00ff */
[----:B------:R-:W-:Y:S01]  /*5a00*/  FMUL R195, R194, R185 ;  /* 0x000000b9c2c37220 */ /* 0x000fe20000400000 */
[----:B------:R-:W-:-:S03]  /*5a10*/  IADD3 R194, P4, R212, R20, RZ ;  /* 0x00000014d4c27210 */ /* 0x000fc60007f9e0ff */
[----:B------:R-:W-:Y:S01]  /*5a20*/  FFMA R195, R178, R186, R195 ;  /* 0x000000bab2c37223 */ /* 0x000fe200000000c3 */
[----:B------:R-:W-:-:S04]  /*5a30*/  IMAD.IADD R178, R208, 0x1, R199 ;  /* 0x00000001d0b27824 */ /* 0x000fc800078e02c7 */
[----:B------:R-:W-:Y:S01]  /*5a40*/  F2FP.BF16.F32.PACK_AB R199, RZ, R195 ;  /* 0x000000c3ffc7723e */ /* 0x000fe200000010ff */
[----:B------:R-:W-:Y:S01]  /*5a50*/  IMAD.X R195, R209, 0x1, R21, P4 ;  /* 0x00000001d1c37824 */ /* 0x000fe200020e0615 */
[----:B------:R-:W-:-:S04]  /*5a60*/  LEA.HI.X R177, R198, R11, R178, 0x1, P5 ;  /* 0x0000000bc6b17211 */ /* 0x000fc800028f0cb2 */
[----:B------:R1:W-:Y:S01]  /*5a70*/  @P1 STG.E.U16 desc[UR40][R194.64], R199 ;  /* 0x000000c7c2001986 */ /* 0x0003e2000c101528 */
[----:B------:R-:W-:Y:S05]  /*5a80*/  @!P2 BRA `(.L_x_37) ;  /* 0x000000000004a947 */ /* 0x000fea0003800000 */
[----:B------:R2:W5:Y:S02]  /*5a90*/  LDG.E.LTC128B.U16 R200, desc[UR40][R176.64+0x2] ;  /* 0x00000228b0c87981 */ /* 0x000564000c1e1520 */
.L_x_37:
[----:B------:R-:W-:Y:S05]  /*5aa0*/  BSYNC B1 ;  /* 0x0000000000017941 */ /* 0x000fea0003800000 */
.L_x_36:
[----:B-----5:R-:W-:Y:S01]  /*5ab0*/  IMAD.U32 R178, R200, 0x10000, RZ ;  /* 0x00010000c8b27824 */ /* 0x020fe200078e00ff */
[----:B------:R-:W-:Y:S01]  /*5ac0*/  ISETP.GT.AND P1, PT, R3, 0x8, PT ;  /* 0x000000080300780c */ /* 0x000fe20003f24270 */
[----:B------:R-:W-:Y:S02]  /*5ad0*/  BSSY B1, `(.L_x_38) ;  /* 0x000000b000017945 */ /* 0x000fe40003800000 */
[----:B------:R-:W-:Y:S01]  /*5ae0*/  FMUL R178, R178, R185 ;  /* 0x000000b9b2b27220 */ /* 0x000fe20000400000 */
[----:B------:R-:W-:-:S03]  /*5af0*/  ISETP.GT.AND P4, PT, R23, RZ, P1 ;  /* 0x000000ff1700720c */ /* 0x000fc60000f84270 */
[----:B------:R-:W-:Y:S01]  /*5b00*/  FFMA R178, R179, R186, R178 ;  /* 0x000000bab3b27223 */ /* 0x000fe200000000b2 */
[----:B------:R-:W-:-:S04]  /*5b10*/  IMAD.MOV.U32 R179, RZ, RZ, R195 ;  /* 0x000000ffffb37224 */ /* 0x000fc800078e00c3 */
[----:B------:R-:W-:-:S04]  /*5b20*/  F2FP.BF16.F32.PACK_AB R178, RZ, R178 ;  /* 0x000000b2ffb2723e */ /* 0x000fc800000010ff */
[----:B------:R-:W-:Y:S01]  /*5b30*/  PRMT R198, R178, 0x7610, R198 ;  /* 0x00007610b2c67816 */ /* 0x000fe200000000c6 */
[----:B------:R-:W-:-:S05]  /*5b40*/  IMAD.MOV.U32 R178, RZ, RZ, R194 ;  /* 0x000000ffffb27224 */ /* 0x000fca00078e00c2 */
[----:B------:R3:W-:Y:S01]  /*5b50*/  @P2 STG.E.U16 desc[UR40][R178.64+0x2], R198 ;  /* 0x000002c6b2002986 */ /* 0x0007e2000c101528 */
[----:B------:R-:W-:Y:S05]  /*5b60*/  @!P4 BRA `(.L_x_39) ;  /* 0x000000000004c947 */ /* 0x000fea0003800000 */
[----:B------:R4:W5:Y:S02]  /*5b70*/  LDG.E.LTC128B.U16 R200, desc[UR40][R188.64+0x10] ;  /* 0x00001028bcc87981 */ /* 0x000964000c1e1520 */
.L_x_39:
[----:B------:R-:W-:Y:S05]  /*5b80*/  BSYNC B1 ;  /* 0x0000000000017941 */ /* 0x000fea0003800000 */
.L_x_38:
[----:B---3-5:R-:W-:Y:S01]  /*5b90*/  IMAD.U32 R198, R200, 0x10000, RZ ;  /* 0x00010000c8c67824 */ /* 0x028fe200078e00ff */
[----:B------:R-:W-:Y:S01]  /*5ba0*/  ISETP.GT.AND P2, PT, R3, 0x9, PT ;  /* 0x000000090300780c */ /* 0x000fe20003f44270 */
[----:B------:R-:W-:Y:S02]  /*5bb0*/  BSSY B1, `(.L_x_40) ;  /* 0x0000008000017945 */ /* 0x000fe40003800000 */
[----:B-1----:R-:W-:Y:S01]  /*5bc0*/  FMUL R199, R198, R185 ;  /* 0x000000b9c6c77220 */ /* 0x002fe20000400000 */
[----:B------:R-:W-:-:S03]  /*5bd0*/  ISETP.GT.AND P5, PT, R23, RZ, P2 ;  /* 0x000000ff1700720c */ /* 0x000fc600017a4270 */
[----:B------:R-:W-:-:S05]  /*5be0*/  FFMA R199, R180, R186, R199 ;  /* 0x000000bab4c77223 */ /* 0x000fca00000000c7 */
[----:B------:R-:W-:-:S05]  /*5bf0*/  F2FP.BF16.F32.PACK_AB R199, RZ, R199 ;  /* 0x000000c7ffc7723e */ /* 0x000fca00000010ff */
[----:B------:R1:W-:Y:S01]  /*5c00*/  @P4 STG.E.U16 desc[UR40][R20.64+0x10], R199 ;  /* 0x000010c714004986 */ /* 0x0003e2000c101528 */
[----:B------:R-:W-:Y:S05]  /*5c10*/  @!P5 BRA `(.L_x_41) ;  /* 0x000000000004d947 */ /* 0x000fea0003800000 */
[----:B------:R3:W5:Y:S02]  /*5c20*/  LDG.E.LTC128B.U16 R200, desc[UR40][R188.64+0x12] ;  /* 0x00001228bcc87981 */ /* 0x000764000c1e1520 */
.L_x_41:
[----:B------:R-:W-:Y:S05]  /*5c30*/  BSYNC B1 ;  /* 0x0000000000017941 */ /* 0x000fea0003800000 */
.L_x_40:
[----:B-----5:R-:W-:Y:S01]  /*5c40*/  IMAD.U32 R180, R200, 0x10000, RZ ;  /* 0x00010000c8b47824 */ /* 0x020fe200078e00ff */
[----:B------:R-:W-:Y:S01]  /*5c50*/  ISETP.GT.AND P4, PT, R23, 0x8, P1 ;  /* 0x000000081700780c */ /* 0x000fe20000f84270 */
[----:B------:R-:W-:Y:S02]  /*5c60*/  BSSY B1, `(.L_x_42) ;  /* 0x0000009000017945 */ /* 0x000fe40003800000 */
[----:B------:R-:W-:-:S04]  /*5c70*/  FMUL R180, R180, R185 ;  /* 0x000000b9b4b47220 */ /* 0x000fc80000400000 */
[----:B------:R-:W-:-:S05]  /*5c80*/  FFMA R180, R181, R186, R180 ;  /* 0x000000bab5b47223 */ /* 0x000fca00000000b4 */
[----:B------:R-:W-:-:S04]  /*5c90*/  F2FP.BF16.F32.PACK_AB R180, RZ, R180 ;  /* 0x000000b4ffb4723e */ /* 0x000fc800000010ff */
[----:B------:R-:W-:Y:S02]  /*5ca0*/  PRMT R181, R180, 0x7610, R181 ;  /* 0x00007610b4b57816 */ /* 0x000fe400000000b5 */
[----:B------:R-:W-:-:S03]  /*5cb0*/  PRMT R180, R200, 0x7610, R180 ;  /* 0x00007610c8b47816 */ /* 0x000fc600000000b4 */
[----:B------:R0:W-:Y:S01]  /*5cc0*/  @P5 STG.E.U16 desc[UR40][R20.64+0x12], R181 ;  /* 0x000012b514005986 */ /* 0x0001e2000c101528 */
[----:B------:R-:W-:Y:S05]  /*5cd0*/  @!P4 BRA `(.L_x_43) ;  /* 0x000000000004c947 */ /* 0x000fea0003800000 */
[----:B------:R0:W5:Y:S02]  /*5ce0*/  LDG.E.LTC128B.U16 R180, desc[UR40][R176.64+0x10] ;  /* 0x00001028b0b47981 */ /* 0x000164000c1e1520 */
.L_x_43:
[----:B------:R-:W-:Y:S05]  /*5cf0*/  BSYNC B1 ;  /* 0x0000000000017941 */ /* 0x000fea0003800000 */
.L_x_42:
[----:B-----5:R-:W-:Y:S01]  /*5d00*/  IMAD.U32 R198, R180, 0x10000, RZ ;  /* 0x00010000b4c67824 */ /* 0x020fe200078e00ff */
[----:B------:R-:W-:Y:S01]  /*5d10*/  ISETP.GT.AND P5, PT, R23, 0x8, P2 ;  /* 0x000000081700780c */ /* 0x000fe200017a4270 */
[----:B------:R-:W-:Y:S01]  /*5d20*/  IMAD.MOV.U32 R200, RZ, RZ, R196 ;  /* 0x000000ffffc87224 */ /* 0x000fe200078e00c4 */
[----:B------:R-:W-:Y:S01]  /*5d30*/  BSSY B1, `(.L_x_44) ;  /* 0x000000c000017945 */ /* 0x000fe20003800000 */
[----:B0-----:R-:W-:Y:S01]  /*5d40*/  FMUL R181, R198, R185 ;  /* 0x000000b9c6b57220 */ /* 0x001fe20000400000 */
[----:B------:R-:W-:Y:S02]  /*5d50*/  IMAD R9, R9, 0x78, RZ ;  /* 0x0000007809097824 */ /* 0x000fe400078e02ff */
[----:B-1----:R-:W-:-:S04]  /*5d60*/  IMAD.WIDE.U32 R198, R8, 0x78, R200 ;  /* 0x0000007808c67825 */ /* 0x002fc800078e00c8 */
[----:B------:R-:W-:Y:S01]  /*5d70*/  FFMA R181, R182, R186, R181 ;  /* 0x000000bab6b57223 */ /* 0x000fe200000000b5 */
[----:B------:R-:W-:-:S04]  /*5d80*/  IMAD.IADD R205, R199, 0x1, R9 ;  /* 0x00000001c7cd7824 */ /* 0x000fc800078e0209 */
[----:B------:R-:W-:-:S04]  /*5d90*/  F2FP.BF16.F32.PACK_AB R181, RZ, R181 ;  /* 0x000000b5ffb5723e */ /* 0x000fc800000010ff */
[----:B------:R-:W-:-:S05]  /*5da0*/  PRMT R182, R181, 0x7610, R182 ;  /* 0x00007610b5b67816 */ /* 0x000fca00000000b6 */
[----:B------:R0:W-:Y:S01]  /*5db0*/  @P4 STG.E.U16 desc[UR40][R194.64+0x10], R182 ;  /* 0x000010b6c2004986 */ /* 0x0001e2000c101528 */
[----:B------:R-:W-:Y:S01]  /*5dc0*/  IADD3 R181, P4, R12, R198, RZ ;  /* 0x000000c60cb57210 */ /* 0x000fe20007f9e0ff */
[----:B------:R-:W-:-:S12]  /*5dd0*/  @!P5 BRA `(.L_x_45) ;  /* 0x000000000004d947 */ /* 0x000fd80003800000 */
[----:B------:R1:W5:Y:S02]  /*5de0*/  LDG.E.LTC128B.U16 R180, desc[UR40][R176.64+0x12] ;  /* 0x00001228b0b47981 */ /* 0x000364000c1e1520 */
.L_x_45:
[----:B------:R-:W-:Y:S05]  /*5df0*/  BSYNC B1 ;  /* 0x0000000000017941 */ /* 0x000fea0003800000 */
.L_x_44:
[C---:B0----5:R-:W-:Y:S01]  /*5e00*/  IMAD.U32 R182, R180.reuse, 0x10000, RZ ;  /* 0x00010000b4b67824 */ /* 0x061fe200078e00ff */
[----:B------:R-:W-:Y:S01]  /*5e10*/  PRMT R210, R180, 0x7610, R210 ;  /* 0x00007610b4d27816 */ /* 0x000fe200000000d2 */
[----:B------:R-:W-:Y:S01]  /*5e20*/  IMAD.X R196, R205, 0x1, R15, P4 ;  /* 0x00000001cdc47824 */ /* 0x000fe200020e060f */
[----:B------:R-:W-:Y:S01]  /*5e30*/  LEA R200, P4, R181, R10, 0x1 ;  /* 0x0000000ab5c87211 */ /* 0x000fe200078808ff */
[----:B------:R-:W-:-:S03]  /*5e40*/  FMUL R182, R182, R185 ;  /* 0x000000b9b6b67220 */ /* 0x000fc60000400000 */
[----:B------:R-:W-:Y:S01]  /*5e50*/  LEA.HI.X R201, R181, R11, R196, 0x1, P4 ;  /* 0x0000000bb5c97211 */ /* 0x000fe200020f0cc4 */
[----:B------:R-:W-:Y:S01]  /*5e60*/  FFMA R182, R183, R186, R182 ;  /* 0x000000bab7b67223 */ /* 0x000fe200000000b6 */
[----:B------:R-:W-:-:S04]  /*5e70*/  ISETP.GT.AND P4, PT, R23, 0x80, P0 ;  /* 0x000000801700780c */ /* 0x000fc80000784270 */
[----:B------:R-:W-:-:S04]  /*5e80*/  F2FP.BF16.F32.PACK_AB R182, RZ, R182 ;  /* 0x000000b6ffb6723e */ /* 0x000fc800000010ff */
[----:B------:R-:W-:-:S05]  /*5e90*/  PRMT R181, R182, 0x7610, R181 ;  /* 0x00007610b6b57816 */ /* 0x000fca00000000b5 */
[----:B------:R0:W-:Y:S04]  /*5ea0*/  @P5 STG.E.U16 desc[UR40][R194.64+0x12], R181 ;  /* 0x000012b5c2005986 */ /* 0x0001e8000c101528 */
[----:B------:R-:W2:Y:S01]  /*5eb0*/  @P4 LDG.E.LTC128B.U16 R210, desc[UR40][R200.64] ;  /* 0x00000028c8d24981 */ /* 0x000ea2000c1e1520 */
[----:B------:R-:W-:Y:S01]  /*5ec0*/  IMAD.WIDE.U32 R202, R8, 0x78, R190 ;  /* 0x0000007808ca7825 */ /* 0x000fe200078e00be */
[----:B------:R-:W-:Y:S03]  /*5ed0*/  BSSY B1, `(.L_x_46) ;  /* 0x0000018000017945 */ /* 0x000fe60003800000 */
[----:B------:R-:W-:Y:S02]  /*5ee0*/  IMAD.MOV.U32 R180, RZ, RZ, R202 ;  /* 0x000000ffffb47224 */ /* 0x000fe400078e00ca */
[----:B------:R-:W-:-:S02]  /*5ef0*/  IMAD R211, R7, 0xf0, RZ ;  /* 0x000000f007d37824 */ /* 0x000fc400078e02ff */
[----:B0-----:R-:W-:Y:S02]  /*5f00*/  IMAD.IADD R181, R9, 0x1, R203 ;  /* 0x0000000109b57824 */ /* 0x001fe400078e02cb */
[----:B------:R-:W-:-:S03]  /*5f10*/  IMAD.WIDE.U32 R182, R187, R8, R180 ;  /* 0x00000008bbb67225 */ /* 0x000fc600078e00b4 */
[----:B------:R-:W-:-:S04]  /*5f20*/  IADD3 R196, P5, R4, R182, RZ ;  /* 0x000000b604c47210 */ /* 0x000fc80007fbe0ff */
[----:B------:R-:W-:-:S03]  /*5f30*/  IADD3.X R197, R5, R193, R183, P5, !PT ;  /* 0x000000c105c57210 */ /* 0x000fc60002ffe4b7 */
[----:B------:R-:W-:-:S04]  /*5f40*/  IMAD.WIDE.U32 R196, R17, R192, R196 ;  /* 0x000000c011c47225 */ /* 0x000fc800078e00c4 */
[----:B--2---:R-:W-:-:S04]  /*5f50*/  IMAD.U32 R182, R210, 0x10000, RZ ;  /* 0x00010000d2b67824 */ /* 0x004fc800078e00ff */
[----:B------:R-:W-:-:S04]  /*5f60*/  FMUL R183, R182, R185 ;  /* 0x000000b9b6b77220 */ /* 0x000fc80000400000 */
[----:B------:R-:W-:Y:S01]  /*5f70*/  FFMA R168, R168, R186, R183 ;  /* 0x000000baa8a87223 */ /* 0x000fe200000000b7 */
[----:B------:R-:W-:Y:S01]  /*5f80*/  IMAD.WIDE.U32 R182, R6, 0xf0, R194 ;  /* 0x000000f006b67825 */ /* 0x000fe200078e00c2 */
[----:B------:R-:W-:-:S03]  /*5f90*/  LEA R194, P5, R196, R10, 0x1 ;  /* 0x0000000ac4c27211 */ /* 0x000fc600078a08ff */
[----:B------:R-:W-:Y:S01]  /*5fa0*/  F2FP.BF16.F32.PACK_AB R195, RZ, R168 ;  /* 0x000000a8ffc3723e */ /* 0x000fe200000010ff */
[----:B------:R-:W-:Y:S02]  /*5fb0*/  IMAD.IADD R168, R208, 0x1, R197 ;  /* 0x00000001d0a87824 */ /* 0x000fe400078e02c5 */
[----:B------:R-:W-:Y:S01]  /*5fc0*/  IMAD.IADD R197, R183, 0x1, R211 ;  /* 0x00000001b7c57824 */ /* 0x000fe200078e02d3 */
[----:B------:R-:W-:Y:S02]  /*5fd0*/  PRMT R199, R195, 0x7610, R199 ;  /* 0x00007610c3c77816 */ /* 0x000fe400000000c7 */
[----:B------:R-:W-:Y:S01]  /*5fe0*/  LEA.HI.X R195, R196, R11, R168, 0x1, P5 ;  /* 0x0000000bc4c37211 */ /* 0x000fe200028f0ca8 */
[----:B------:R-:W-:Y:S01]  /*5ff0*/  @P4 IMAD.MOV.U32 R196, RZ, RZ, R182 ;  /* 0x000000ffffc44224 */ /* 0x000fe200078e00b6 */
[----:B------:R-:W-:-:S04]  /*6000*/  ISETP.GT.AND P5, PT, R23, 0x80, P3 ;  /* 0x000000801700780c */ /* 0x000fc80001fa4270 */
[----:B------:R0:W-:Y:S01]  /*6010*/  @P4 STG.E.U16 desc[UR40][R196.64], R199 ;  /* 0x000000c7c4004986 */ /* 0x0001e2000c101528 */
[----:B------:R-:W-:-:S08]  /*6020*/  IADD3 R198, P4, R190, R198, RZ ;  /* 0x000000c6bec67210 */ /* 0x000fd00007f9e0ff */
[----:B------:R-:W-:Y:S05]  /*6030*/  @!P5 BRA `(.L_x_47) ;  /* 0x000000000004d947 */ /* 0x000fea0003800000 */
[----:B------:R2:W5:Y:S02]  /*6040*/  LDG.E.LTC128B.U16 R210, desc[UR40][R194.64+0x2] ;  /* 0x00000228c2d27981 */ /* 0x000564000c1e1520 */
.L_x_47:
[----:B------:R-:W-:Y:S05]  /*6050*/  BSYNC B1 ;  /* 0x0000000000017941 */ /* 0x000fea0003800000 */
.L_x_46:
[----:B-----5:R-:W-:Y:S01]  /*6060*/  IMAD.U32 R168, R210, 0x10000, RZ ;  /* 0x00010000d2a87824 */ /* 0x020fe200078e00ff */
[----:B------:R-:W-:Y:S01]  /*6070*/  BSSY B1, `(.L_x_48) ;  /* 0x0000012000017945 */ /* 0x000fe20003800000 */
[----:B0-----:R-:W-:Y:S01]  /*6080*/  IMAD.X R199, R205, 0x1, R191, P4 ;  /* 0x00000001cdc77824 */ /* 0x001fe200020e06bf */
[----:B------:R-:W-:Y:S01]  /*6090*/  IADD3 R200, P4, R198, R12, RZ ;  /* 0x0000000cc6c87210 */ /* 0x000fe20007f9e0ff */
[----:B------:R-:W-:Y:S01]  /*60a0*/  FMUL R168, R168, R185 ;  /* 0x000000b9a8a87220 */ /* 0x000fe20000400000 */
[----:B------:R-:W-:Y:S01]  /*60b0*/  IMAD.WIDE.U32 R206, R6, 0xf0, R178 ;  /* 0x000000f006ce7825 */ /* 0x000fe200078e00b2 */
[----:B------:R-:W-:-:S03]  /*60c0*/  PRMT R213, R210, 0x7610, R213 ;  /* 0x00007610d2d57816 */ /* 0x000fc600000000d5 */
[----:B------:R-:W-:Y:S01]  /*60d0*/  FFMA R169, R169, R186, R168 ;  /* 0x000000baa9a97223 */ /* 0x000fe200000000a8 */
[----:B------:R-:W-:Y:S01]  /*60e0*/  IMAD.X R201, R199, 0x1, R15, P4 ;  /* 0x00000001c7c97824 */ /* 0x000fe200020e060f */
[C---:B------:R-:W-:Y:S01]  /*60f0*/  LEA R168, P4, R200.reuse, R10, 0x1 ;  /* 0x0000000ac8a87211 */ /* 0x040fe200078808ff */
[----:B------:R-:W-:Y:S02]  /*6100*/  IMAD.IADD R205, R211, 0x1, R207 ;  /* 0x00000001d3cd7824 */ /* 0x000fe400078e02cf */
[----:B------:R-:W-:Y:S02]  /*6110*/  F2FP.BF16.F32.PACK_AB R204, RZ, R169 ;  /* 0x000000a9ffcc723e */ /* 0x000fe400000010ff */
[----:B------:R-:W-:Y:S02]  /*6120*/  LEA.HI.X R169, R200, R11, R201, 0x1, P4 ;  /* 0x0000000bc8a97211 */ /* 0x000fe400020f0cc9 */
[----:B------:R-:W-:Y:S01]  /*6130*/  PRMT R200, R204, 0x7610, R200 ;  /* 0x00007610ccc87816 */ /* 0x000fe200000000c8 */
[----:B------:R-:W-:Y:S01]  /*6140*/  IMAD.MOV.U32 R204, RZ, RZ, R206 ;  /* 0x000000ffffcc7224 */ /* 0x000fe200078e00ce */
[----:B------:R-:W-:-:S04]  /*6150*/  ISETP.GT.AND P4, PT, R23, 0x88, P0 ;  /* 0x000000881700780c */ /* 0x000fc80000784270 */
[----:B------:R0:W-:Y:S09]  /*6160*/  @P5 STG.E.U16 desc[UR40][R204.64+0x2], R200 ;  /* 0x000002c8cc005986 */ /* 0x0001f2000c101528 */
[----:B------:R-:W-:Y:S05]  /*6170*/  @!P4 BRA `(.L_x_49) ;  /* 0x000000000004c947 */ /* 0x000fea0003800000 */
[----:B------:R0:W5:Y:S02]  /*6180*/  LDG.E.LTC128B.U16 R213, desc[UR40][R168.64] ;  /* 0x00000028a8d57981 */ /* 0x000164000c1e1520 */
.L_x_49:
[----:B------:R-:W-:Y:S05]  /*6190*/  BSYNC B1 ;  /* 0x0000000000017941 */ /* 0x000fea0003800000 */
.L_x_48:
[----:B0----5:R-:W-:Y:S01]  /*61a0*/  IMAD.U32 R168, R213, 0x10000, RZ ;  /* 0x00010000d5a87824 */ /* 0x021fe200078e00ff */
[----:B------:R-:W-:Y:S01]  /*61b0*/  IADD3 R202, P5, R190, R202, RZ ;  /* 0x000000cabeca7210 */ /* 0x000fe20007fbe0ff */
[----:B------:R-:W-:Y:S02]  /*61c0*/  BSSY B1, `(.L_x_50) ;  /* 0x0000013000017945 */ /* 0x000fe40003800000 */
[----:B------:R-:W-:Y:S02]  /*61d0*/  FMUL R169, R168, R185 ;  /* 0x000000b9a8a97220 */ /* 0x000fe40000400000 */
[----:B------:R-:W-:Y:S01]  /*61e0*/  IMAD.X R203, R181, 0x1, R191, P5 ;  /* 0x00000001b5cb7824 */ /* 0x000fe200028e06bf */
[----:B------:R-:W-:Y:S01]  /*61f0*/  IADD3 R200, P5, R212, R182, RZ ;  /* 0x000000b6d4c87210 */ /* 0x000fe20007fbe0ff */
[----:B------:R-:W-:-:S04]  /*6200*/  FFMA R169, R170, R186, R169 ;  /* 0x000000baaaa97223 */ /* 0x000fc800000000a9 */
[----:B------:R-:W-:Y:S01]  /*6210*/  IMAD.X R201, R197, 0x1, R209, P5 ;  /* 0x00000001c5c97824 */ /* 0x000fe200028e06d1 */
[----:B------:R-:W-:Y:S02]  /*6220*/  F2FP.BF16.F32.PACK_AB R169, RZ, R169 ;  /* 0x000000a9ffa9723e */ /* 0x000fe400000010ff */
[----:B------:R-:W-:Y:S02]  /*6230*/  ISETP.GT.AND P5, PT, R23, 0x88, P3 ;  /* 0x000000881700780c */ /* 0x000fe40001fa4270 */
[----:B------:R-:W-:Y:S01]  /*6240*/  PRMT R170, R169, 0x7610, R170 ;  /* 0x00007610a9aa7816 */ /* 0x000fe200000000aa */
[----:B------:R-:W-:-:S04]  /*6250*/  IMAD.WIDE.U32 R168, R187, R8, R202 ;  /* 0x00000008bba87225 */ /* 0x000fc800078e00ca */
[----:B------:R0:W-:Y:S01]  /*6260*/  @P4 STG.E.U16 desc[UR40][R200.64], R170 ;  /* 0x000000aac8004986 */ /* 0x0001e2000c101528 */
[----:B------:R-:W-:-:S04]  /*6270*/  IADD3 R210, P4, R4, R168, RZ ;  /* 0x000000a804d27210 */ /* 0x000fc80007f9e0ff */
[----:B------:R-:W-:-:S03]  /*6280*/  IADD3.X R211, R5, R193, R169, P4, !PT ;  /* 0x000000c105d37210 */ /* 0x000fc600027fe4a9 */
[----:B------:R-:W-:-:S04]  /*6290*/  IMAD.WIDE.U32 R210, R17, R192, R210 ;  /* 0x000000c011d27225 */ /* 0x000fc800078e00d2 */
[----:B------:R-:W-:Y:S01]  /*62a0*/  IMAD.IADD R169, R208, 0x1, R211 ;  /* 0x00000001d0a97824 */ /* 0x000fe200078e02d3 */
[----:B------:R-:W-:-:S04]  /*62b0*/  LEA R168, P4, R210, R10, 0x1 ;  /* 0x0000000ad2a87211 */ /* 0x000fc800078808ff */
[----:B------:R-:W-:Y:S01]  /*62c0*/  LEA.HI.X R169, R210, R11, R169, 0x1, P4 ;  /* 0x0000000bd2a97211 */ /* 0x000fe200020f0ca9 */
[----:B0-----:R-:W-:Y:S08]  /*62d0*/  @!P5 BRA `(.L_x_51) ;  /* 0x000000000004d947 */ /* 0x001ff00003800000 */
[----:B------:R0:W5:Y:S02]  /*62e0*/  LDG.E.LTC128B.U16 R213, desc[UR40][R168.64+0x2] ;  /* 0x00000228a8d57981 */ /* 0x000164000c1e1520 */
.L_x_51:
[----:B------:R-:W-:Y:S05]  /*62f0*/  BSYNC B1 ;  /* 0x0000000000017941 */ /* 0x000fea0003800000 */
.L_x_50:
[----:B-----5:R-:W-:Y:S01]  /*6300*/  IMAD.U32 R170, R213, 0x10000, RZ ;  /* 0x00010000d5aa7824 */ /* 0x020fe200078e00ff */
[----:B------:R-:W-:Y:S03]  /*6310*/  BSSY B1, `(.L_x_52) ;  /* 0x000000a000017945 */ /* 0x000fe60003800000 */
[----:B------:R-:W-:-:S04]  /*6320*/  FMUL R170, R170, R185 ;  /* 0x000000b9aaaa7220 */ /* 0x000fc80000400000 */
[----:B------:R-:W-:Y:S01]  /*6330*/  FFMA R171, R171, R186, R170 ;  /* 0x000000baabab7223 */ /* 0x000fe200000000aa */
[----:B------:R-:W-:-:S04]  /*6340*/  IADD3 R170, P4, R212, R206, RZ ;  /* 0x000000ced4aa7210 */ /* 0x000fc80007f9e0ff */
[----:B------:R-:W-:Y:S01]  /*6350*/  F2FP.BF16.F32.PACK_AB R210, RZ, R171 ;  /* 0x000000abffd2723e */ /* 0x000fe200000010ff */
[----:B------:R-:W-:Y:S01]  /*6360*/  IMAD.X R171, R209, 0x1, R205, P4 ;  /* 0x00000001d1ab7824 */ /* 0x000fe200020e06cd */
[----:B------:R-:W-:-:S04]  /*6370*/  ISETP.GT.AND P4, PT, R23, 0x80, P1 ;  /* 0x000000801700780c */ /* 0x000fc80000f84270 */
[----:B------:R0:W-:Y:S09]  /*6380*/  @P5 STG.E.U16 desc[UR40][R170.64+0x2], R210 ;  /* 0x000002d2aa005986 */ /* 0x0001f2000c101528 */
[----:B------:R-:W-:Y:S05]  /*6390*/  @!P4 BRA `(.L_x_53) ;  /* 0x000000000004c947 */ /* 0x000fea0003800000 */
[----:B------:R0:W5:Y:S02]  /*63a0*/  LDG.E.LTC128B.U16 R213, desc[UR40][R194.64+0x10] ;  /* 0x00001028c2d57981 */ /* 0x000164000c1e1520 */
.L_x_53:
[----:B------:R-:W-:Y:S05]  /*63b0*/  BSYNC B1 ;  /* 0x0000000000017941 */ /* 0x000fea0003800000 */
.L_x_52:
[----:B-----5:R-:W-:Y:S01]  /*63c0*/  IMAD.U32 R196, R213, 0x10000, RZ ;  /* 0x00010000d5c47824 */ /* 0x020fe200078e00ff */
[----:B------:R-:W-:Y:S01]  /*63d0*/  ISETP.GT.AND P5, PT, R23, 0x80, P2 ;  /* 0x000000801700780c */ /* 0x000fe200017a4270 */
[----:B------:R-:W-:Y:S02]  /*63e0*/  BSSY B1, `(.L_x_54) ;  /* 0x0000009000017945 */ /* 0x000fe40003800000 */
[----:B------:R-:W-:-:S04]  /*63f0*/  FMUL R183, R196, R185 ;  /* 0x000000b9c4b77220 */ /* 0x000fc80000400000 */
[----:B------:R-:W-:-:S05]  /*6400*/  FFMA R183, R172, R186, R183 ;  /* 0x000000baacb77223 */ /* 0x000fca00000000b7 */
[----:B------:R-:W-:-:S04]  /*6410*/  F2FP.BF16.F32.PACK_AB R183, RZ, R183 ;  /* 0x000000b7ffb7723e */ /* 0x000fc800000010ff */
[----:B------:R-:W-:Y:S01]  /*6420*/  PRMT R172, R183, 0x7610, R172 ;  /* 0x00007610b7ac7816 */ /* 0x000fe200000000ac */
[----:B------:R-:W-:-:S05]  /*6430*/  @P4 IMAD.MOV.U32 R183, RZ, RZ, R197 ;  /* 0x000000ffffb74224 */ /* 0x000fca00078e00c5 */
[----:B------:R0:W-:Y:S01]  /*6440*/  @P4 STG.E.U16 desc[UR40][R182.64+0x10], R172 ;  /* 0x000010acb6004986 */ /* 0x0001e2000c101528 */
[----:B------:R-:W-:Y:S05]  /*6450*/  @!P5 BRA `(.L_x_55) ;  /* 0x000000000004d947 */ /* 0x000fea0003800000 */
[----:B------:R0:W5:Y:S02]  /*6460*/  LDG.E.LTC128B.U16 R213, desc[UR40][R194.64+0x12] ;  /* 0x00001228c2d57981 */ /* 0x000164000c1e1520 */
.L_x_55:
[----:B------:R-:W-:Y:S05]  /*6470*/  BSYNC B1 ;  /* 0x0000000000017941 */ /* 0x000fea0003800000 */
.L_x_54:
[----:B0----5:R-:W-:Y:S01]  /*6480*/  IMAD.U32 R172, R213, 0x10000, RZ ;  /* 0x00010000d5ac7824 */ /* 0x021fe200078e00ff */
[----:B------:R-:W-:Y:S01]  /*6490*/  ISETP.GT.AND P4, PT, R23, 0x88, P1 ;  /* 0x000000881700780c */ /* 0x000fe20000f84270 */
[----:B------:R-:W-:Y:S02]  /*64a0*/  BSSY B1, `(.L_x_56) ;  /* 0x0000007000017945 */ /* 0x000fe40003800000 */
[----:B------:R-:W-:-:S04]  /*64b0*/  FMUL R172, R172, R185 ;  /* 0x000000b9acac7220 */ /* 0x000fc80000400000 */
[----:B------:R-:W-:-:S05]  /*64c0*/  FFMA R172, R173, R186, R172 ;  /* 0x000000baadac7223 */ /* 0x000fca00000000ac */
[----:B------:R-:W-:-:S05]  /*64d0*/  F2FP.BF16.F32.PACK_AB R172, RZ, R172 ;  /* 0x000000acffac723e */ /* 0x000fca00000010ff */
[----:B------:R0:W-:Y:S01]  /*64e0*/  @P5 STG.E.U16 desc[UR40][R204.64+0x12], R172 ;  /* 0x000012accc005986 */ /* 0x0001e2000c101528 */
[----:B------:R-:W-:Y:S05]  /*64f0*/  @!P4 BRA `(.L_x_57) ;  /* 0x000000000004c947 */ /* 0x000fea0003800000 */
[----:B------:R0:W5:Y:S02]  /*6500*/  LDG.E.LTC128B.U16 R213, desc[UR40][R168.64+0x10] ;  /* 0x00001028a8d57981 */ /* 0x000164000c1e1520 */
.L_x_57:
[----:B------:R-:W-:Y:S05]  /*6510*/  BSYNC B1 ;  /* 0x0000000000017941 */ /* 0x000fea0003800000 */
.L_x_56:
[----:B0----5:R-:W-:Y:S01]  /*6520*/  IMAD.U32 R172, R213, 0x10000, RZ ;  /* 0x00010000d5ac7824 */ /* 0x021fe200078e00ff */
[----:B------:R-:W-:Y:S01]  /*6530*/  ISETP.GT.AND P5, PT, R23, 0x88, P2 ;  /* 0x000000881700780c */ /* 0x000fe200017a4270 */
[----:B------:R-:W-:Y:S01]  /*6540*/  IMAD.WIDE.U32 R198, R8, 0x78, R198 ;  /* 0x0000007808c67825 */ /* 0x000fe200078e00c6 */
[----:B------:R-:W-:Y:S03]  /*6550*/  BSSY B1, `(.L_x_58) ;  /* 0x000000a000017945 */ /* 0x000fe60003800000 */
[----:B------:R-:W-:Y:S01]  /*6560*/  FMUL R173, R172, R185 ;  /* 0x000000b9acad7220 */ /* 0x000fe20000400000 */
[----:B------:R-:W-:-:S03]  /*6570*/  IMAD.IADD R197, R9, 0x1, R199 ;  /* 0x0000000109c57824 */ /* 0x000fc600078e02c7 */
[----:B------:R-:W-:-:S05]  /*6580*/  FFMA R173, R174, R186, R173 ;  /* 0x000000baaead7223 */ /* 0x000fca00000000ad */
[----:B------:R-:W-:-:S04]  /*6590*/  F2FP.BF16.F32.PACK_AB R173, RZ, R173 ;  /* 0x000000adffad723e */ /* 0x000fc800000010ff */
[----:B------:R-:W-:-:S05]  /*65a0*/  PRMT R172, R173, 0x7610, R172 ;  /* 0x00007610adac7816 */ /* 0x000fca00000000ac */
[----:B------:R0:W-:Y:S01]  /*65b0*/  @P4 STG.E.U16 desc[UR40][R200.64+0x10], R172 ;  /* 0x000010acc8004986 */ /* 0x0001e2000c101528 */
[----:B------:R-:W-:Y:S01]  /*65c0*/  IADD3 R173, P4, R12, R198, RZ ;  /* 0x000000c60cad7210 */ /* 0x000fe20007f9e0ff */
[----:B------:R-:W-:-:S12]  /*65d0*/  @!P5 BRA `(.L_x_59) ;  /* 0x000000000004d947 */ /* 0x000fd80003800000 */
[----:B------:R0:W5:Y:S02]  /*65e0*/  LDG.E.LTC128B.U16 R213, desc[UR40][R168.64+0x12] ;  /* 0x00001228a8d57981 */ /* 0x000164000c1e1520 */
.L_x_59:
[----:B------:R-:W-:Y:S05]  /*65f0*/  BSYNC B1 ;  /* 0x0000000000017941 */ /* 0x000fea0003800000 */
.L_x_58:
[C---:B0----5:R-:W-:Y:S01]  /*6600*/  IMAD.U32 R172, R213.reuse, 0x10000, RZ ;  /* 0x00010000d5ac7824 */ /* 0x061fe200078e00ff */
[----:B------:R-:W-:Y:S01]  /*6610*/  PRMT R200, R213, 0x7610, R200 ;  /* 0x00007610d5c87816 */ /* 0x000fe200000000c8 */
[----:B------:R-:W-:Y:S01]  /*6620*/  IMAD.X R174, R197, 0x1, R15, P4 ;  /* 0x00000001c5ae7824 */ /* 0x000fe200020e060f */
[----:B------:R-:W-:Y:S01]  /*6630*/  LEA R182, P4, R173, R10, 0x1 ;  /* 0x0000000aadb67211 */ /* 0x000fe200078808ff */
[----:B------:R-:W-:-:S03]  /*6640*/  FMUL R172, R172, R185 ;  /* 0x000000b9acac7220 */ /* 0x000fc60000400000 */
[----:B------:R-:W-:Y:S01]  /*6650*/  LEA.HI.X R183, R173, R11, R174, 0x1, P4 ;  /* 0x0000000badb77211 */ /* 0x000fe200020f0cae */
[----:B------:R-:W-:Y:S01]  /*6660*/  FFMA R172, R175, R186, R172 ;  /* 0x000000baafac7223 */ /* 0x000fe200000000ac */
[----:B------:R-:W-:Y:S01]  /*6670*/  ISETP.GT.AND P4, PT, R23, 0x100, P0 ;  /* 0x000001001700780c */ /* 0x000fe20000784270 */
[----:B------:R-:W-:-:S03]  /*6680*/  IMAD.MOV.U32 R173, RZ, RZ, R171 ;  /* 0x000000ffffad7224 */ /* 0x000fc600078e00ab */
[----:B------:R-:W-:-:S04]  /*6690*/  F2FP.BF16.F32.PACK_AB R172, RZ, R172 ;  /* 0x000000acffac723e */ /* 0x000fc800000010ff */
[----:B------:R-:W-:Y:S01]  /*66a0*/  PRMT R196, R172, 0x7610, R196 ;  /* 0x00007610acc47816 */ /* 0x000fe200000000c4 */
[----:B------:R-:W-:-:S05]  /*66b0*/  IMAD.MOV.U32 R172, RZ, RZ, R170 ;  /* 0x000000ffffac7224 */ /* 0x000fca00078e00aa */
[----:B------:R-:W-:Y:S04]  /*66c0*/  @P5 STG.E.U16 desc[UR40][R172.64+0x12], R196 ;  /* 0x000012c4ac005986 */ /* 0x000fe8000c101528 */
[----:B------:R0:W2:Y:S01]  /*66d0*/  @P4 LDG.E.LTC128B.U16 R200, desc[UR40][R182.64] ;  /* 0x00000028b6c84981 */ /* 0x0000a2000c1e1520 */
[----:B------:R-:W-:Y:S01]  /*66e0*/  IMAD.WIDE.U32 R180, R8, 0x78, R180 ;  /* 0x0000007808b47825 */ /* 0x000fe200078e00b4 */
[----:B------:R-:W-:Y:S01]  /*66f0*/  SHF.L.U64.HI R199, R6, 0x9, R7 ;  /* 0x0000000906c77819 */ /* 0x000fe20000010207 */
[----:B------:R-:W-:Y:S01]  /*6700*/  BSSY B1, `(.L_x_60) ;  /* 0x0000016000017945 */ /* 0x000fe20003800000 */
[----:B------:R-:W-:-:S04]  /*6710*/  IADD3 R180, P5, R190, R180, RZ ;  /* 0x000000b4beb47210 */ /* 0x000fc80007fbe0ff */
[----:B------:R-:W-:-:S03]  /*6720*/  IADD3.X R181, R191, R9, R181, P5, !PT ;  /* 0x00000009bfb57210 */ /* 0x000fc60002ffe4b5 */
[----:B------:R-:W-:-:S03]  /*6730*/  IMAD.WIDE.U32 R170, R187, R8, R180 ;  /* 0x00000008bbaa7225 */ /* 0x000fc600078e00b4 */
[----:B------:R-:W-:-:S04]  /*6740*/  IADD3 R170, P5, R4, R170, RZ ;  /* 0x000000aa04aa7210 */ /* 0x000fc80007fbe0ff */
[----:B------:R-:W-:-:S03]  /*6750*/  IADD3.X R171, R5, R193, R171, P5, !PT ;  /* 0x000000c105ab7210 */ /* 0x000fc60002ffe4ab */
[----:B0-----:R-:W-:-:S04]  /*6760*/  IMAD.WIDE.U32 R182, R17, R192, R170 ;  /* 0x000000c011b67225 */ /* 0x001fc800078e00aa */
[----:B--2---:R-:W-:-:S04]  /*6770*/  IMAD.U32 R174, R200, 0x10000, RZ ;  /* 0x00010000c8ae7824 */ /* 0x004fc800078e00ff */
[----:B------:R-:W-:Y:S01]  /*6780*/  FMUL R175, R174, R185 ;  /* 0x000000b9aeaf7220 */ /* 0x000fe20000400000 */
[----:B------:R-:W-:-:S03]  /*6790*/  LEA R174, P5, R6, R20, 0x9 ;  /* 0x0000001406ae7211 */ /* 0x000fc600078a48ff */
[----:B------:R-:W-:-:S05]  /*67a0*/  FFMA R175, R160, R186, R175 ;  /* 0x000000baa0af7223 */ /* 0x000fca00000000af */
[----:B------:R-:W-:Y:S01]  /*67b0*/  F2FP.BF16.F32.PACK_AB R160, RZ, R175 ;  /* 0x000000afffa0723e */ /* 0x000fe200000010ff */
[----:B------:R-:W-:Y:S01]  /*67c0*/  IMAD.X R175, R199, 0x1, R21, P5 ;  /* 0x00000001c7af7824 */ /* 0x000fe200028e0615 */
[----:B------:R-:W-:Y:S02]  /*67d0*/  LEA R170, P5, R182, R10, 0x1 ;  /* 0x0000000ab6aa7211 */ /* 0x000fe400078a08ff */
[----:B------:R-:W-:Y:S01]  /*67e0*/  PRMT R171, R160, 0x7610, R171 ;  /* 0x00007610a0ab7816 */ /* 0x000fe200000000ab */
[----:B------:R-:W-:-:S04]  /*67f0*/  IMAD.IADD R160, R208, 0x1, R183 ;  /* 0x00000001d0a07824 */ /* 0x000fc800078e02b7 */
[----:B------:R0:W-:Y:S01]  /*6800*/  @P4 STG.E.U16 desc[UR40][R174.64], R171 ;  /* 0x000000abae004986 */ /* 0x0001e2000c101528 */
[----:B------:R-:W-:Y:S02]  /*6810*/  ISETP.GT.AND P4, PT, R23, 0x100, P3 ;  /* 0x000001001700780c */ /* 0x000fe40001f84270 */
[----:B0-----:R-:W-:Y:S02]  /*6820*/  LEA.HI.X R171, R182, R11, R160, 0x1, P5 ;  /* 0x0000000bb6ab7211 */ /* 0x001fe400028f0ca0 */
[----:B------:R-:W-:-:S09]  /*6830*/  IADD3 R198, P5, R190, R198, RZ ;  /* 0x000000c6bec67210 */ /* 0x000fd20007fbe0ff */
[----:B------:R-:W-:Y:S05]  /*6840*/  @!P4 BRA `(.L_x_61) ;  /* 0x000000000004c947 */ /* 0x000fea0003800000 */
[----:B------:R0:W5:Y:S02]  /*6850*/  LDG.E.LTC128B.U16 R200, desc[UR40][R170.64+0x2] ;  /* 0x00000228aac87981 */ /* 0x000164000c1e1520 */
.L_x_61:
[----:B------:R-:W-:Y:S05]  /*6860*/  BSYNC B1 ;  /* 0x0000000000017941 */ /* 0x000fea0003800000 */
.L_x_60:
[----:B-----5:R-:W-:Y:S01]  /*6870*/  IMAD.U32 R160, R200, 0x10000, RZ ;  /* 0x00010000c8a07824 */ /* 0x020fe200078e00ff */
[----:B------:R-:W-:Y:S01]  /*6880*/  BSSY B1, `(.L_x_62) ;  /* 0x0000018000017945 */ /* 0x000fe20003800000 */
[----:B------:R-:W-:Y:S01]  /*6890*/  IMAD.X R199, R197, 0x1, R191, P5 ;  /* 0x00000001c5c77824 */ /* 0x000fe200028e06bf */
[----:B------:R-:W-:Y:S01]  /*68a0*/  IADD3 R183, P5, R198, R12, RZ ;  /* 0x0000000cc6b77210 */ /* 0x000fe20007fbe0ff */
[----:B------:R-:W-:Y:S01]  /*68b0*/  FMUL R182, R160, R185 ;  /* 0x000000b9a0b67220 */ /* 0x000fe20000400000 */
[----:B------:R-:W-:-:S04]  /*68c0*/  IMAD.WIDE.U32 R202, R8, 0x78, R202 ;  /* 0x0000007808ca7825 */ /* 0x000fc800078e00ca */
[----:B------:R-:W-:Y:S01]  /*68d0*/  FFMA R182, R161, R186, R182 ;  /* 0x000000baa1b67223 */ /* 0x000fe200000000b6 */
[----:B------:R-:W-:Y:S01]  /*68e0*/  IMAD.X R196, R199, 0x1, R15, P5 ;  /* 0x00000001c7c47824 */ /* 0x000fe200028e060f */
[----:B------:R-:W-:Y:S01]  /*68f0*/  LEA R160, P5, R183, R10, 0x1 ;  /* 0x0000000ab7a07211 */ /* 0x000fe200078a08ff */
[----:B------:R-:W-:-:S03]  /*6900*/  IMAD.WIDE.U32 R198, R8, 0x78, R198 ;  /* 0x0000007808c67825 */ /* 0x000fc600078e00c6 */
[----:B------:R-:W-:Y:S02]  /*6910*/  LEA.HI.X R161, R183, R11, R196, 0x1, P5 ;  /* 0x0000000bb7a17211 */ /* 0x000fe400028f0cc4 */
[----:B------:R-:W-:Y:S02]  /*6920*/  F2FP.BF16.F32.PACK_AB R183, RZ, R182 ;  /* 0x000000b6ffb7723e */ /* 0x000fe400000010ff */
[----:B------:R-:W-:Y:S02]  /*6930*/  IADD3 R182, P5, R190, R202, RZ ;  /* 0x000000cabeb67210 */ /* 0x000fe40007fbe0ff */
[----:B------:R-:W-:Y:S02]  /*6940*/  PRMT R197, R183, 0x7610, R197 ;  /* 0x00007610b7c57816 */ /* 0x000fe400000000c5 */
[----:B------:R-:W-:Y:S01]  /*6950*/  IADD3.X R183, R191, R9, R203, P5, !PT ;  /* 0x00000009bfb77210 */ /* 0x000fe20002ffe4cb */
[----:B------:R-:W-:Y:S02]  /*6960*/  IMAD.IADD R203, R9, 0x1, R199 ;  /* 0x0000000109cb7824 */ /* 0x000fe400078e02c7 */
[----:B------:R2:W-:Y:S01]  /*6970*/  @P4 STG.E.U16 desc[UR40][R174.64+0x2], R197 ;  /* 0x000002c5ae004986 */ /* 0x0005e2000c101528 */
[----:B------:R-:W-:-:S04]  /*6980*/  IADD3 R201, P4, P5, R12, R198, R190 ;  /* 0x000000c60cc97210 */ /* 0x000fc80007d9e0be */
[----:B------:R-:W-:Y:S02]  /*6990*/  IADD3.X R202, R15, R203, R191, P4, P5 ;  /* 0x000000cb0fca7210 */ /* 0x000fe400027ea4bf */
[----:B------:R-:W-:Y:S01]  /*69a0*/  ISETP.GT.AND P4, PT, R23, 0x108, P0 ;  /* 0x000001081700780c */ /* 0x000fe20000784270 */
[----:B--2---:R-:W-:-:S03]  /*69b0*/  IMAD.WIDE.U32 R196, R187, R8, R182 ;  /* 0x00000008bbc47225 */ /* 0x004fc600078e00b6 */
[----:B------:R-:W-:-:S04]  /*69c0*/  IADD3 R196, P5, R4, R196, RZ ;  /* 0x000000c404c47210 */ /* 0x000fc80007fbe0ff */
[----:B------:R-:W-:-:S05]  /*69d0*/  IADD3.X R197, R5, R193, R197, P5, !PT ;  /* 0x000000c105c57210 */ /* 0x000fca0002ffe4c5 */
[----:B------:R-:W-:Y:S05]  /*69e0*/  @!P4 BRA `(.L_x_63) ;  /* 0x000000000004c947 */ /* 0x000fea0003800000 */
[----:B------:R2:W5:Y:S02]  /*69f0*/  LDG.E.LTC128B.U16 R200, desc[UR40][R160.64] ;  /* 0x00000028a0c87981 */ /* 0x000564000c1e1520 */
.L_x_63:
[----:B------:R-:W-:Y:S05]  /*6a00*/  BSYNC B1 ;  /* 0x0000000000017941 */ /* 0x000fea0003800000 */
.L_x_62:
[----:B--2--5:R-:W-:Y:S01]  /*6a10*/  IMAD.U32 R160, R200, 0x10000, RZ ;  /* 0x00010000c8a07824 */ /* 0x024fe200078e00ff */
[----:B------:R-:W-:Y:S01]  /*6a20*/  BSSY B1, `(.L_x_64) ;  /* 0x000000e000017945 */ /* 0x000fe20003800000 */
[----:B------:R-:W-:-:S04]  /*6a30*/  IMAD.WIDE.U32 R196, R17, R192, R196 ;  /* 0x000000c011c47225 */ /* 0x000fc800078e00c4 */
[----:B------:R-:W-:Y:S01]  /*6a40*/  FMUL R161, R160, R185 ;  /* 0x000000b9a0a17220 */ /* 0x000fe20000400000 */
[----:B------:R-:W-:Y:S01]  /*6a50*/  IMAD.IADD R197, R208, 0x1, R197 ;  /* 0x00000001d0c57824 */ /* 0x000fe200078e02c5 */
[----:B------:R-:W-:Y:S02]  /*6a60*/  LEA R160, P5, R196, R10, 0x1 ;  /* 0x0000000ac4a07211 */ /* 0x000fe400078a08ff */
[----:B------:R-:W-:Y:S02]  /*6a70*/  FFMA R162, R162, R186, R161 ;  /* 0x000000baa2a27223 */ /* 0x000fe400000000a1 */
[----:B------:R-:W-:Y:S02]  /*6a80*/  LEA.HI.X R161, R196, R11, R197, 0x1, P5 ;  /* 0x0000000bc4a17211 */ /* 0x000fe400028f0cc5 */
[----:B------:R-:W-:Y:S02]  /*6a90*/  IADD3 R196, P5, R174, R212, RZ ;  /* 0x000000d4aec47210 */ /* 0x000fe40007fbe0ff */
[----:B------:R-:W-:-:S03]  /*6aa0*/  F2FP.BF16.F32.PACK_AB R162, RZ, R162 ;  /* 0x000000a2ffa2723e */ /* 0x000fc600000010ff */
[----:B------:R-:W-:Y:S01]  /*6ab0*/  IMAD.X R197, R175, 0x1, R209, P5 ;  /* 0x00000001afc57824 */ /* 0x000fe200028e06d1 */
[----:B------:R-:W-:-:S04]  /*6ac0*/  ISETP.GT.AND P5, PT, R23, 0x108, P3 ;  /* 0x000001081700780c */ /* 0x000fc80001fa4270 */
[----:B------:R2:W-:Y:S09]  /*6ad0*/  @P4 STG.E.U16 desc[UR40][R196.64], R162 ;  /* 0x000000a2c4004986 */ /* 0x0005f2000c101528 */
[----:B------:R-:W-:Y:S05]  /*6ae0*/  @!P5 BRA `(.L_x_65) ;  /* 0x000000000004d947 */ /* 0x000fea0003800000 */
[----:B------:R0:W5:Y:S02]  /*6af0*/  LDG.E.LTC128B.U16 R200, desc[UR40][R160.64+0x2] ;  /* 0x00000228a0c87981 */ /* 0x000164000c1e1520 */
.L_x_65:
[----:B------:R-:W-:Y:S05]  /*6b00*/  BSYNC B1 ;  /* 0x0000000000017941 */ /* 0x000fea0003800000 */
.L_x_64:
[----:B--2--5:R-:W-:Y:S01]  /*6b10*/  IMAD.U32 R162, R200, 0x10000, RZ ;  /* 0x00010000c8a27824 */ /* 0x024fe200078e00ff */
        /* <DEDUP_REMOVED lines=10> */
.L_x_67:
[----:B------:R-:W-:Y:S05]  /*6bc0*/  BSYNC B1 ;  /* 0x0000000000017941 */ /* 0x000fea0003800000 */
.L_x_66:
[----:B--2--5:R-:W-:Y:S01]  /*6bd0*/  IMAD.U32 R210, R200, 0x10000, RZ ;  /* 0x00010000c8d27824 */ /* 0x024fe200078e00ff */
        /* <DEDUP_REMOVED lines=8> */
.L_x_69:
[----:B------:R-:W-:Y:S05]  /*6c60*/  BSYNC B1 ;  /* 0x0000000000017941 */ /* 0x000fea0003800000 */
.L_x_68:
[----:B-----5:R-:W-:Y:S01]  /*6c70*/  IMAD.U32 R164, R200, 0x10000, RZ ;  /* 0x00010000c8a47824 */ /* 0x020fe200078e00ff */
        /* <DEDUP_REMOVED lines=8> */
.L_x_71:
[----:B------:R-:W-:Y:S05]  /*6d00*/  BSYNC B1 ;  /* 0x0000000000017941 */ /* 0x000fea0003800000 */
.L_x_70:
[----:B0----5:R-:W-:Y:S01]  /*6d10*/  IMAD.U32 R164, R200, 0x10000, RZ ;  /* 0x00010000c8a47824 */ /* 0x021fe200078e00ff */
[----:B------:R-:W-:Y:S01]  /*6d20*/  ISETP.GT.AND P5, PT, R23, 0x108, P2 ;  /* 0x000001081700780c */ /* 0x000fe200017a4270 */
[----:B------:R-:W-:Y:S02]  /*6d30*/  BSSY B1, `(.L_x_72) ;  /* 0x0000008000017945 */ /* 0x000fe40003800000 */
[----:B------:R-:W-:Y:S01]  /*6d40*/  FMUL R165, R164, R185 ;  /* 0x000000b9a4a57220 */ /* 0x000fe20000400000 */
[----:B------:R-:W-:-:S03]  /*6d50*/  PRMT R164, R200, 0x7610, R164 ;  /* 0x00007610c8a47816 */ /* 0x000fc600000000a4 */
[----:B------:R-:W-:-:S05]  /*6d60*/  FFMA R165, R166, R186, R165 ;  /* 0x000000baa6a57223 */ /* 0x000fca00000000a5 */
[----:B------:R-:W-:-:S05]  /*6d70*/  F2FP.BF16.F32.PACK_AB R165, RZ, R165 ;  /* 0x000000a5ffa5723e */ /* 0x000fca00000010ff */
[----:B------:R0:W-:Y:S01]  /*6d80*/  @P4 STG.E.U16 desc[UR40][R196.64+0x10], R165 ;  /* 0x000010a5c4004986 */ /* 0x0001e2000c101528 */
[----:B------:R-:W-:Y:S05]  /*6d90*/  @!P5 BRA `(.L_x_73) ;  /* 0x000000000004d947 */ /* 0x000fea0003800000 */
[----:B------:R0:W5:Y:S02]  /*6da0*/  LDG.E.LTC128B.U16 R164, desc[UR40][R160.64+0x12] ;  /* 0x00001228a0a47981 */ /* 0x000164000c1e1520 */
.L_x_73:
[----:B------:R-:W-:Y:S05]  /*6db0*/  BSYNC B1 ;  /* 0x0000000000017941 */ /* 0x000fea0003800000 */
.L_x_72:
[----:B-----5:R-:W-:Y:S01]  /*6dc0*/  IMAD.U32 R14, R164, 0x10000, RZ ;  /* 0x00010000a40e7824 */ /* 0x020fe200078e00ff */
[----:B------:R-:W-:-:S03]  /*6dd0*/  IADD3 R12, P4, R12, R198, RZ ;  /* 0x000000c60c0c7210 */ /* 0x000fc60007f9e0ff */
[----:B------:R-:W-:Y:S02]  /*6de0*/  FMUL R14, R14, R185 ;  /* 0x000000b90e0e7220 */ /* 0x000fe40000400000 */
[----:B------:R-:W-:Y:S02]  /*6df0*/  IMAD.X R15, R203, 0x1, R15, P4 ;  /* 0x00000001cb0f7824 */ /* 0x000fe400020e060f */
[----:B------:R-:W-:-:S05]  /*6e00*/  FFMA R14, R167, R186, R14 ;  /* 0x000000baa70e7223 */ /* 0x000fca000000000e */
[----:B------:R-:W-:-:S04]  /*6e10*/  F2FP.BF16.F32.PACK_AB R14, RZ, R14 ;  /* 0x0000000eff0e723e */ /* 0x000fc800000010ff */
[----:B------:R-:W-:Y:S02]  /*6e20*/  PRMT R13, R14, 0x7610, R13 ;  /* 0x000076100e0d7816 */ /* 0x000fe4000000000d */
[----:B------:R-:W-:-:S03]  /*6e30*/  LEA R14, P4, R12, R10, 0x1 ;  /* 0x0000000a0c0e7211 */ /* 0x000fc600078808ff */
[----:B------:R1:W-:Y:S01]  /*6e40*/  @P5 STG.E.U16 desc[UR40][R162.64+0x12], R13 ;  /* 0x0000120da2005986 */ /* 0x0003e2000c101528 */
[----:B------:R-:W-:Y:S02]  /*6e50*/  ISETP.GT.AND P5, PT, R23, 0x180, P0 ;  /* 0x000001801700780c */ /* 0x000fe400007a4270 */
[----:B------:R-:W-:-:S11]  /*6e60*/  LEA.HI.X R15, R12, R11, R15, 0x1, P4 ;  /* 0x0000000b0c0f7211 */ /* 0x000fd600020f0c0f */
[----:B------:R2:W3:Y:S01]  /*6e70*/  @P5 LDG.E.LTC128B.U16 R164, desc[UR40][R14.64] ;  /* 0x000000280ea45981 */ /* 0x0004e2000c1e1520 */
[----:B------:R-:W-:Y:S01]  /*6e80*/  IMAD.WIDE.U32 R180, R8, 0x78, R180 ;  /* 0x0000007808b47825 */ /* 0x000fe200078e00b4 */
[----:B------:R-:W-:Y:S03]  /*6e90*/  BSSY B1, `(.L_x_74) ;  /* 0x0000016000017945 */ /* 0x000fe60003800000 */
[----:B0-----:R-:W-:Y:S01]  /*6ea0*/  IMAD R165, R7, 0x300, RZ ;  /* 0x0000030007a57824 */ /* 0x001fe200078e02ff */
[----:B------:R-:W-:-:S04]  /*6eb0*/  IADD3 R12, P4, R190, R180, RZ ;  /* 0x000000b4be0c7210 */ /* 0x000fc80007f9e0ff */
[----:B-1----:R-:W-:Y:S01]  /*6ec0*/  IADD3.X R13, R191, R9, R181, P4, !PT ;  /* 0x00000009bf0d7210 */ /* 0x002fe200027fe4b5 */
[----:B--2---:R-:W-:-:S04]  /*6ed0*/  IMAD.WIDE.U32 R14, R6, 0x300, R20 ;  /* 0x00000300060e7825 */ /* 0x004fc800078e0014 */
[----:B------:R-:W-:-:S03]  /*6ee0*/  IMAD.WIDE.U32 R12, R187, R8, R12 ;  /* 0x00000008bb0c7225 */ /* 0x000fc600078e000c */
[----:B------:R-:W-:-:S04]  /*6ef0*/  IADD3 R12, P4, R4, R12, RZ ;  /* 0x0000000c040c7210 */ /* 0x000fc80007f9e0ff */
[----:B------:R-:W-:-:S03]  /*6f00*/  IADD3.X R13, R5, R193, R13, P4, !PT ;  /* 0x000000c1050d7210 */ /* 0x000fc600027fe40d */
[----:B------:R-:W-:-:S04]  /*6f10*/  IMAD.WIDE.U32 R12, R17, R192, R12 ;  /* 0x000000c0110c7225 */ /* 0x000fc800078e000c */
[----:B------:R-:W-:Y:S02]  /*6f20*/  IMAD.IADD R13, R208, 0x1, R13 ;  /* 0x00000001d00d7824 */ /* 0x000fe400078e020d */
[----:B---3--:R-:W-:-:S04]  /*6f30*/  IMAD.U32 R162, R164, 0x10000, RZ ;  /* 0x00010000a4a27824 */ /* 0x008fc800078e00ff */
[----:B------:R-:W-:Y:S01]  /*6f40*/  FMUL R163, R162, R185 ;  /* 0x000000b9a2a37220 */ /* 0x000fe20000400000 */
[----:B------:R-:W-:-:S03]  /*6f50*/  LEA R162, P4, R12, R10, 0x1 ;  /* 0x0000000a0ca27211 */ /* 0x000fc600078808ff */
[----:B------:R-:W-:-:S05]  /*6f60*/  FFMA R163, R152, R186, R163 ;  /* 0x000000ba98a37223 */ /* 0x000fca00000000a3 */
[----:B------:R-:W-:Y:S02]  /*6f70*/  F2FP.BF16.F32.PACK_AB R152, RZ, R163 ;  /* 0x000000a3ff98723e */ /* 0x000fe400000010ff */
[----:B------:R-:W-:Y:S01]  /*6f80*/  LEA.HI.X R163, R12, R11, R13, 0x1, P4 ;  /* 0x0000000b0ca37211 */ /* 0x000fe200020f0c0d */
[----:B------:R-:W-:Y:S01]  /*6f90*/  IMAD.IADD R13, R15, 0x1, R165 ;  /* 0x000000010f0d7824 */ /* 0x000fe200078e02a5 */
[----:B------:R-:W-:Y:S01]  /*6fa0*/  ISETP.GT.AND P4, PT, R23, 0x180, P3 ;  /* 0x000001801700780c */ /* 0x000fe20001f84270 */
[----:B------:R-:W-:-:S05]  /*6fb0*/  @P5 IMAD.MOV.U32 R12, RZ, RZ, R14 ;  /* 0x000000ffff0c5224 */ /* 0x000fca00078e000e */
[----:B------:R0:W-:Y:S07]  /*6fc0*/  @P5 STG.E.U16 desc[UR40][R12.64], R152 ;  /* 0x000000980c005986 */ /* 0x0001ee000c101528 */
[----:B------:R-:W-:Y:S05]  /*6fd0*/  @!P4 BRA `(.L_x_75) ;  /* 0x000000000004c947 */ /* 0x000fea0003800000 */
[----:B------:R1:W5:Y:S02]  /*6fe0*/  LDG.E.LTC128B.U16 R164, desc[UR40][R162.64+0x2] ;  /* 0x00000228a2a47981 */ /* 0x000364000c1e1520 */
.L_x_75:
[----:B------:R-:W-:Y:S05]  /*6ff0*/  BSYNC B1 ;  /* 0x0000000000017941 */ /* 0x000fea0003800000 */
.L_x_74:
[----:B0----5:R-:W-:Y:S01]  /*7000*/  IMAD.U32 R152, R164, 0x10000, RZ ;  /* 0x00010000a4987824 */ /* 0x021fe200078e00ff */
[----:B------:R-:W-:Y:S01]  /*7010*/  ISETP.GT.AND P0, PT, R23, 0x188, P0 ;  /* 0x000001881700780c */ /* 0x000fe20000704270 */
[----:B------:R-:W-:Y:S01]  /*7020*/  IMAD.WIDE.U32 R182, R8, 0x78, R182 ;  /* 0x0000007808b67825 */ /* 0x000fe200078e00b6 */
[----:B------:R-:W-:Y:S03]  /*7030*/  BSSY B1, `(.L_x_76) ;  /* 0x0000010000017945 */ /* 0x000fe60003800000 */
[----:B------:R-:W-:Y:S01]  /*7040*/  FMUL R166, R152, R185 ;  /* 0x000000b998a67220 */ /* 0x000fe20000400000 */
[----:B------:R-:W-:Y:S01]  /*7050*/  @P4 IMAD.MOV.U32 R174, RZ, RZ, R14 ;  /* 0x000000ffffae4224 */ /* 0x000fe200078e000e */
[----:B------:R-:W-:Y:S02]  /*7060*/  IADD3 R152, P5, R190, R182, RZ ;  /* 0x000000b6be987210 */ /* 0x000fe40007fbe0ff */
[----:B------:R-:W-:Y:S01]  /*7070*/  FFMA R166, R153, R186, R166 ;  /* 0x000000ba99a67223 */ /* 0x000fe200000000a6 */
[----:B------:R-:W-:Y:S01]  /*7080*/  @P4 IMAD.MOV.U32 R175, RZ, RZ, R13 ;  /* 0x000000ffffaf4224 */ /* 0x000fe200078e000d */
[----:B------:R-:W-:-:S03]  /*7090*/  IADD3.X R153, R191, R9, R183, P5, !PT ;  /* 0x00000009bf997210 */ /* 0x000fc60002ffe4b7 */
[----:B------:R-:W-:Y:S01]  /*70a0*/  F2FP.BF16.F32.PACK_AB R166, RZ, R166 ;  /* 0x000000a6ffa6723e */ /* 0x000fe200000010ff */
[----:B------:R-:W-:-:S03]  /*70b0*/  IMAD.WIDE.U32 R152, R187, R8, R152 ;  /* 0x00000008bb987225 */ /* 0x000fc600078e0098 */
[----:B------:R-:W-:Y:S02]  /*70c0*/  PRMT R9, R166, 0x7610, R9 ;  /* 0x00007610a6097816 */ /* 0x000fe40000000009 */
[----:B------:R-:W-:-:S03]  /*70d0*/  IADD3 R166, P5, R4, R152, RZ ;  /* 0x0000009804a67210 */ /* 0x000fc60007fbe0ff */
[----:B------:R0:W-:Y:S01]  /*70e0*/  @P4 STG.E.U16 desc[UR40][R174.64+0x2], R9 ;  /* 0x00000209ae004986 */ /* 0x0001e2000c101528 */
[----:B------:R-:W-:-:S04]  /*70f0*/  LEA R8, P4, R201, R10, 0x1 ;  /* 0x0000000ac9087211 */ /* 0x000fc800078808ff */
[----:B0-----:R-:W-:Y:S01]  /*7100*/  LEA.HI.X R9, R201, R11, R202, 0x1, P4 ;  /* 0x0000000bc9097211 */ /* 0x001fe200020f0cca */
[----:B------:R-:W-:Y:S08]  /*7110*/  @!P0 BRA `(.L_x_77) ;  /* 0x0000000000048947 */ /* 0x000ff00003800000 */
[----:B------:R0:W5:Y:S02]  /*7120*/  LDG.E.LTC128B.U16 R164, desc[UR40][R8.64] ;  /* 0x0000002808a47981 */ /* 0x000164000c1e1520 */
.L_x_77:
[----:B------:R-:W-:Y:S05]  /*7130*/  BSYNC B1 ;  /* 0x0000000000017941 */ /* 0x000fea0003800000 */
.L_x_76:
[----:B-----5:R-:W-:Y:S01]  /*7140*/  IMAD.U32 R4, R164, 0x10000, RZ ;  /* 0x00010000a4047824 */ /* 0x020fe200078e00ff */
[----:B------:R-:W-:Y:S01]  /*7150*/  IADD3.X R167, R5, R193, R153, P5, !PT ;  /* 0x000000c105a77210 */ /* 0x000fe20002ffe499 */
[----:B------:R-:W-:Y:S01]  /*7160*/  BSSY B1, `(.L_x_78) ;  /* 0x000000e000017945 */ /* 0x000fe20003800000 */
[----:B------:R-:W-:Y:S01]  /*7170*/  ISETP.GT.AND P3, PT, R23, 0x188, P3 ;  /* 0x000001881700780c */ /* 0x000fe20001f64270 */
[----:B------:R-:W-:Y:S01]  /*7180*/  FMUL R5, R4, R185 ;  /* 0x000000b904057220 */ /* 0x000fe20000400000 */
[----:B------:R-:W-:Y:S01]  /*7190*/  IADD3 R4, P4, R212, R14, RZ ;  /* 0x0000000ed4047210 */ /* 0x000fe20007f9e0ff */
[----:B------:R-:W-:-:S04]  /*71a0*/  IMAD.WIDE.U32 R192, R17, R192, R166 ;  /* 0x000000c011c07225 */ /* 0x000fc800078e00a6 */
[----:B------:R-:W-:Y:S01]  /*71b0*/  FFMA R5, R154, R186, R5 ;  /* 0x000000ba9a057223 */ /* 0x000fe20000000005 */
[----:B------:R-:W-:Y:S01]  /*71c0*/  IMAD.IADD R208, R208, 0x1, R193 ;  /* 0x00000001d0d07824 */ /* 0x000fe200078e02c1 */
[----:B------:R-:W-:-:S03]  /*71d0*/  LEA R10, P5, R192, R10, 0x1 ;  /* 0x0000000ac00a7211 */ /* 0x000fc600078a08ff */
[----:B0-----:R-:W-:Y:S01]  /*71e0*/  F2FP.BF16.F32.PACK_AB R8, RZ, R5 ;  /* 0x00000005ff08723e */ /* 0x001fe200000010ff */
[----:B------:R-:W-:Y:S01]  /*71f0*/  IMAD.X R5, R13, 0x1, R209, P4 ;  /* 0x000000010d057824 */ /* 0x000fe200020e06d1 */
[----:B------:R-:W-:-:S04]  /*7200*/  LEA.HI.X R11, R192, R11, R208, 0x1, P5 ;  /* 0x0000000bc00b7211 */ /* 0x000fc800028f0cd0 */
[----:B------:R0:W-:Y:S01]  /*7210*/  @P0 STG.E.U16 desc[UR40][R4.64], R8 ;  /* 0x0000000804000986 */ /* 0x0001e2000c101528 */
[----:B------:R-:W-:Y:S05]  /*7220*/  @!P3 BRA `(.L_x_79) ;  /* 0x000000000004b947 */ /* 0x000fea0003800000 */
[----:B------:R2:W5:Y:S02]  /*7230*/  LDG.E.LTC128B.U16 R164, desc[UR40][R10.64+0x2] ;  /* 0x000002280aa47981 */ /* 0x000564000c1e1520 */
.L_x_79:
[----:B------:R-:W-:Y:S05]  /*7240*/  BSYNC B1 ;  /* 0x0000000000017941 */ /* 0x000fea0003800000 */
.L_x_78:
        /* <DEDUP_REMOVED lines=9> */
.L_x_81:
[----:B------:R-:W-:Y:S05]  /*72e0*/  BSYNC B1 ;  /* 0x0000000000017941 */ /* 0x000fea0003800000 */
.L_x_80:
[----:B0----5:R-:W-:Y:S01]  /*72f0*/  IMAD.U32 R8, R164, 0x10000, RZ ;  /* 0x00010000a4087824 */ /* 0x021fe200078e00ff */
[----:B------:R-:W-:Y:S01]  /*7300*/  ISETP.GT.AND P3, PT, R23, 0x180, P2 ;  /* 0x000001801700780c */ /* 0x000fe20001764270 */
[----:B------:R-:W-:Y:S02]  /*7310*/  BSSY B1, `(.L_x_82) ;  /* 0x000000a000017945 */ /* 0x000fe40003800000 */
[----:B------:R-:W-:Y:S01]  /*7320*/  FMUL R9, R8, R185 ;  /* 0x000000b908097220 */ /* 0x000fe20000400000 */
[----:B------:R-:W-:-:S03]  /*7330*/  @P0 IMAD.MOV.U32 R8, RZ, RZ, R14 ;  /* 0x000000ffff080224 */ /* 0x000fc600078e000e */
[----:B------:R-:W-:-:S05]  /*7340*/  FFMA R9, R156, R186, R9 ;  /* 0x000000ba9c097223 */ /* 0x000fca0000000009 */
[----:B------:R-:W-:-:S04]  /*7350*/  F2FP.BF16.F32.PACK_AB R9, RZ, R9 ;  /* 0x00000009ff09723e */ /* 0x000fc800000010ff */
[----:B------:R-:W-:Y:S01]  /*7360*/  PRMT R17, R9, 0x7610, R17 ;  /* 0x0000761009117816 */ /* 0x000fe20000000011 */
[----:B------:R-:W-:-:S05]  /*7370*/  @P0 IMAD.MOV.U32 R9, RZ, RZ, R13 ;  /* 0x000000ffff090224 */ /* 0x000fca00078e000d */
[----:B------:R0:W-:Y:S01]  /*7380*/  @P0 STG.E.U16 desc[UR40][R8.64+0x10], R17 ;  /* 0x0000101108000986 */ /* 0x0001e2000c101528 */
[----:B------:R-:W-:Y:S05]  /*7390*/  @!P3 BRA `(.L_x_83) ;  /* 0x000000000004b947 */ /* 0x000fea0003800000 */
[----:B------:R0:W5:Y:S02]  /*73a0*/  LDG.E.LTC128B.U16 R164, desc[UR40][R162.64+0x12] ;  /* 0x00001228a2a47981 */ /* 0x000164000c1e1520 */
.L_x_83:
[----:B------:R-:W-:Y:S05]  /*73b0*/  BSYNC B1 ;  /* 0x0000000000017941 */ /* 0x000fea0003800000 */
.L_x_82:
[----:B0----5:R-:W-:Y:S01]  /*73c0*/  IMAD.U32 R8, R164, 0x10000, RZ ;  /* 0x00010000a4087824 */ /* 0x021fe200078e00ff */
[----:B------:R-:W-:Y:S01]  /*73d0*/  ISETP.GT.AND P1, PT, R23, 0x188, P1 ;  /* 0x000001881700780c */ /* 0x000fe20000f24270 */
[----:B------:R-:W-:Y:S01]  /*73e0*/  @P3 IMAD.MOV.U32 R12, RZ, RZ, R14 ;  /* 0x000000ffff0c3224 */ /* 0x000fe200078e000e */
[----:B------:R-:W-:Y:S01]  /*73f0*/  BSSY B1, `(.L_x_84) ;  /* 0x0000007000017945 */ /* 0x000fe20003800000 */
[----:B------:R-:W-:-:S04]  /*7400*/  FMUL R8, R8, R185 ;  /* 0x000000b908087220 */ /* 0x000fc80000400000 */
[----:B------:R-:W-:-:S05]  /*7410*/  FFMA R8, R157, R186, R8 ;  /* 0x000000ba9d087223 */ /* 0x000fca0000000008 */
[----:B------:R-:W-:-:S05]  /*7420*/  F2FP.BF16.F32.PACK_AB R8, RZ, R8 ;  /* 0x00000008ff08723e */ /* 0x000fca00000010ff */
[----:B------:R0:W-:Y:S01]  /*7430*/  @P3 STG.E.U16 desc[UR40][R12.64+0x12], R8 ;  /* 0x000012080c003986 */ /* 0x0001e2000c101528 */
[----:B------:R-:W-:Y:S05]  /*7440*/  @!P1 BRA `(.L_x_85) ;  /* 0x0000000000049947 */ /* 0x000fea0003800000 */
[----:B------:R0:W5:Y:S02]  /*7450*/  LDG.E.LTC128B.U16 R164, desc[UR40][R10.64+0x10] ;  /* 0x000010280aa47981 */ /* 0x000164000c1e1520 */
.L_x_85:
[----:B------:R-:W-:Y:S05]  /*7460*/  BSYNC B1 ;  /* 0x0000000000017941 */ /* 0x000fea0003800000 */
.L_x_84:
        /* <DEDUP_REMOVED lines=9> */
.L_x_87:
[----:B------:R-:W-:Y:S05]  /*7500*/  BSYNC B1 ;  /* 0x0000000000017941 */ /* 0x000fea0003800000 */
.L_x_86:
[----:B-----5:R-:W-:Y:S01]  /*7510*/  IMAD.U32 R8, R164, 0x10000, RZ ;  /* 0x00010000a4087824 */ /* 0x020fe200078e00ff */
[----:B------:R-:W-:Y:S01]  /*7520*/  ISETP.GT.AND P3, PT, R3, 0x10, PT ;  /* 0x000000100300780c */ /* 0x000fe20003f64270 */
[----:B------:R-:W-:Y:S02]  /*7530*/  BSSY B1, `(.L_x_88) ;  /* 0x0000008000017945 */ /* 0x000fe40003800000 */
[----:B------:R-:W-:Y:S01]  /*7540*/  FMUL R8, R8, R185 ;  /* 0x000000b908087220 */ /* 0x000fe20000400000 */
[----:B------:R-:W-:-:S03]  /*7550*/  ISETP.GT.AND P0, PT, R23, RZ, P3 ;  /* 0x000000ff1700720c */ /* 0x000fc60001f04270 */
[----:B------:R-:W-:-:S05]  /*7560*/  FFMA R8, R159, R186, R8 ;  /* 0x000000ba9f087223 */ /* 0x000fca0000000008 */
[----:B------:R-:W-:-:S05]  /*7570*/  F2FP.BF16.F32.PACK_AB R8, RZ, R8 ;  /* 0x00000008ff08723e */ /* 0x000fca00000010ff */
[----:B------:R0:W-:Y:S01]  /*7580*/  @P2 STG.E.U16 desc[UR40][R4.64+0x12], R8 ;  /* 0x0000120804002986 */ /* 0x0001e2000c101528 */
[----:B------:R-:W-:Y:S05]  /*7590*/  @!P0 BRA `(.L_x_89) ;  /* 0x0000000000048947 */ /* 0x000fea0003800000 */
[----:B------:R0:W5:Y:S02]  /*75a0*/  LDG.E.LTC128B.U16 R164, desc[UR40][R188.64+0x20] ;  /* 0x00002028bca47981 */ /* 0x000164000c1e1520 */
.L_x_89:
[----:B------:R-:W-:Y:S05]  /*75b0*/  BSYNC B1 ;  /* 0x0000000000017941 */ /* 0x000fea0003800000 */
.L_x_88:
[----:B0----5:R-:W-:Y:S01]  /*75c0*/  IMAD.U32 R4, R164, 0x10000, RZ ;  /* 0x00010000a4047824 */ /* 0x021fe200078e00ff */
        /* <DEDUP_REMOVED lines=9> */
.L_x_91:
[----:B------:R-:W-:Y:S05]  /*7660*/  BSYNC B1 ;  /* 0x0000000000017941 */ /* 0x000fea0003800000 */
.L_x_90:
        /* <DEDUP_REMOVED lines=9> */
.L_x_93:
[----:B------:R-:W-:Y:S05]  /*7700*/  BSYNC B1 ;  /* 0x0000000000017941 */ /* 0x000fea0003800000 */
.L_x_92:
        /* <DEDUP_REMOVED lines=9> */
.L_x_95:
[----:B------:R-:W-:Y:S05]  /*77a0*/  BSYNC B1 ;  /* 0x0000000000017941 */ /* 0x000fea0003800000 */
.L_x_94:
        /* <DEDUP_REMOVED lines=10> */
.L_x_97:
[----:B------:R-:W-:Y:S05]  /*7850*/  BSYNC B1 ;  /* 0x0000000000017941 */ /* 0x000fea0003800000 */
.L_x_96:
        /* <DEDUP_REMOVED lines=10> */
.L_x_99:
[----:B------:R-:W-:Y:S05]  /*7900*/  BSYNC B1 ;  /* 0x0000000000017941 */ /* 0x000fea0003800000 */
.L_x_98:
        /* <DEDUP_REMOVED lines=9> */
.L_x_101:
[----:B------:R-:W-:Y:S05]  /*79a0*/  BSYNC B1 ;  /* 0x0000000000017941 */ /* 0x000fea0003800000 */
.L_x_100:
        /* <DEDUP_REMOVED lines=9> */
.L_x_103:
[----:B------:R-:W-:Y:S05]  /*7a40*/  BSYNC B1 ;  /* 0x0000000000017941 */ /* 0x000fea0003800000 */
.L_x_102:
        /* <DEDUP_REMOVED lines=9> */
.L_x_105:
[----:B------:R-:W-:Y:S05]  /*7ae0*/  BSYNC B1 ;  /* 0x0000000000017941 */ /* 0x000fea0003800000 */
.L_x_104:
        /* <DEDUP_REMOVED lines=9> */
.L_x_107:
[----:B------:R-:W-:Y:S05]  /*7b80*/  BSYNC B1 ;  /* 0x0000000000017941 */ /* 0x000fea0003800000 */
.L_x_106:
        /* <DEDUP_REMOVED lines=9> */
.L_x_109:
[----:B------:R-:W-:Y:S05]  /*7c20*/  BSYNC B1 ;  /* 0x0000000000017941 */ /* 0x000fea0003800000 */
.L_x_108:
        /* <DEDUP_REMOVED lines=9> */
.L_x_111:
[----:B------:R-:W-:Y:S05]  /*7cc0*/  BSYNC B1 ;  /* 0x0000000000017941 */ /* 0x000fea0003800000 */
.L_x_110:
        /* <DEDUP_REMOVED lines=9> */
.L_x_113:
[----:B------:R-:W-:Y:S05]  /*7d60*/  BSYNC B1 ;  /* 0x0000000000017941 */ /* 0x000fea0003800000 */
.L_x_112:
        /* <DEDUP_REMOVED lines=9> */
.L_x_115:
[----:B------:R-:W-:Y:S05]  /*7e00*/  BSYNC B1 ;  /* 0x0000000000017941 */ /* 0x000fea0003800000 */
.L_x_114:
        /* <DEDUP_REMOVED lines=9> */
.L_x_117:
[----:B------:R-:W-:Y:S05]  /*7ea0*/  BSYNC B1 ;  /* 0x0000000000017941 */ /* 0x000fea0003800000 */
.L_x_116:
        /* <DEDUP_REMOVED lines=9> */
.L_x_119:
[----:B------:R-:W-:Y:S05]  /*7f40*/  BSYNC B1 ;  /* 0x0000000000017941 */ /* 0x000fea0003800000 */
.L_x_118:
[----:B-----5:R-:W-:Y:S01]  /*7f50*/  IMAD.U32 R4, R164, 0x10000, RZ ;  /* 0x00010000a4047824 */ /* 0x020fe200078e00ff */
[----:B------:R-:W-:-:S03]  /*7f60*/  ISETP.GT.AND P5, PT, R23, 0x100, P3 ;  /* 0x000001001700780c */ /* 0x000fc60001fa4270 */
[----:B------:R-:W-:-:S04]  /*7f70*/  FMUL R4, R4, R185 ;  /* 0x000000b904047220 */ /* 0x000fc80000400000 */
[----:B------:R-:W-:-:S05]  /*7f80*/  FFMA R4, R143, R186, R4 ;  /* 0x000000ba8f047223 */ /* 0x000fca0000000004 */
[----:B------:R-:W-:-:S04]  /*7f90*/  F2FP.BF16.F32.PACK_AB R4, RZ, R4 ;  /* 0x00000004ff04723e */ /* 0x000fc800000010ff */
[----:B------:R-:W-:-:S05]  /*7fa0*/  PRMT R8, R4, 0x7610, R8 ;  /* 0x0000761004087816 */ /* 0x000fca0000000008 */
[----:B------:R0:W-:Y:S04]  /*7fb0*/  @P4 STG.E.U16 desc[UR40][R172.64+0x32], R8 ;  /* 0x00003208ac004986 */ /* 0x0001e8000c101528 */
[----:B------:R-:W2:Y:S01]  /*7fc0*/  @P5 LDG.E.LTC128B.U16 R164, desc[UR40][R170.64+0x20] ;  /* 0x00002028aaa45981 */ /* 0x000ea2000c1e1520 */
[C---:B------:R-:W-:Y:S01]  /*7fd0*/  IMAD.SHL.U32 R9, R6.reuse, 0x100, RZ ;  /* 0x0000010006097824 */ /* 0x040fe200078e00ff */
[----:B------:R-:W-:Y:S01]  /*7fe0*/  SHF.L.U64.HI R13, R6, 0x8, R7 ;  /* 0x00000008060d7819 */ /* 0x000fe20000010207 */
[----:B------:R-:W-:Y:S03]  /*7ff0*/  BSSY B1, `(.L_x_120) ;  /* 0x000000b000017945 */ /* 0x000fe60003800000 */
[----:B------:R-:W-:-:S05]  /*8000*/  IADD3 R206, P4, R9, R206, RZ ;  /* 0x000000ce09ce7210 */ /* 0x000fca0007f9e0ff */
[----:B------:R-:W-:Y:S01]  /*8010*/  IMAD.X R207, R13, 0x1, R205, P4 ;  /* 0x000000010dcf7824 */ /* 0x000fe200020e06cd */
[----:B------:R-:W-:Y:S01]  /*8020*/  ISETP.GT.AND P4, PT, R23, 0x100, P2 ;  /* 0x000001001700780c */ /* 0x000fe20001784270 */
[----:B--2---:R-:W-:-:S04]  /*8030*/  IMAD.U32 R4, R164, 0x10000, RZ ;  /* 0x00010000a4047824 */ /* 0x004fc800078e00ff */
[----:B0-----:R-:W-:-:S04]  /*8040*/  FMUL R5, R4, R185 ;  /* 0x000000b904057220 */ /* 0x001fc80000400000 */
[----:B------:R-:W-:-:S05]  /*8050*/  FFMA R5, R128, R186, R5 ;  /* 0x000000ba80057223 */ /* 0x000fca0000000005 */
[----:B------:R-:W-:-:S05]  /*8060*/  F2FP.BF16.F32.PACK_AB R5, RZ, R5 ;  /* 0x00000005ff05723e */ /* 0x000fca00000010ff */
[----:B------:R0:W-:Y:S01]  /*8070*/  @P5 STG.E.U16 desc[UR40][R206.64+0x20], R5 ;  /* 0x00002005ce005986 */ /* 0x0001e2000c101528 */
[----:B------:R-:W-:Y:S05]  /*8080*/  @!P4 BRA `(.L_x_121) ;  /* 0x000000000004c947 */ /* 0x000fea0003800000 */
[----:B------:R2:W5:Y:S02]  /*8090*/  LDG.E.LTC128B.U16 R164, desc[UR40][R170.64+0x22] ;  /* 0x00002228aaa47981 */ /* 0x000564000c1e1520 */
.L_x_121:
[----:B------:R-:W-:Y:S05]  /*80a0*/  BSYNC B1 ;  /* 0x0000000000017941 */ /* 0x000fea0003800000 */
.L_x_120:
[----:B-----5:R-:W-:Y:S01]  /*80b0*/  IMAD.U32 R4, R164, 0x10000, RZ ;  /* 0x00010000a4047824 */ /* 0x020fe200078e00ff */
[----:B------:R-:W-:-:S03]  /*80c0*/  ISETP.GT.AND P5, PT, R23, 0x108, P3 ;  /* 0x000001081700780c */ /* 0x000fc60001fa4270 */
[----:B------:R-:W-:-:S04]  /*80d0*/  FMUL R4, R4, R185 ;  /* 0x000000b904047220 */ /* 0x000fc80000400000 */
[----:B------:R-:W-:-:S05]  /*80e0*/  FFMA R4, R129, R186, R4 ;  /* 0x000000ba81047223 */ /* 0x000fca0000000004 */
[----:B------:R-:W-:-:S04]  /*80f0*/  F2FP.BF16.F32.PACK_AB R4, RZ, R4 ;  /* 0x00000004ff04723e */ /* 0x000fc800000010ff */
[----:B------:R-:W-:-:S05]  /*8100*/  PRMT R6, R4, 0x7610, R6 ;  /* 0x0000761004067816 */ /* 0x000fca0000000006 */
[----:B------:R1:W-:Y:S04]  /*8110*/  @P4 STG.E.U16 desc[UR40][R206.64+0x22], R6 ;  /* 0x00002206ce004986 */ /* 0x0003e8000c101528 */
[----:B------:R-:W3:Y:S02]  /*8120*/  @P5 LDG.E.LTC128B.U16 R164, desc[UR40][R160.64+0x20] ;  /* 0x00002028a0a45981 */ /* 0x000ee4000c1e1520 */
[----:B---3--:R-:W-:-:S04]  /*8130*/  IMAD.U32 R4, R164, 0x10000, RZ ;  /* 0x00010000a4047824 */ /* 0x008fc800078e00ff */
[----:B0-----:R-:W-:Y:S01]  /*8140*/  FMUL R5, R4, R185 ;  /* 0x000000b904057220 */ /* 0x001fe20000400000 */
[----:B------:R-:W-:-:S03]  /*8150*/  IADD3 R4, P4, R212, R206, RZ ;  /* 0x000000ced4047210 */ /* 0x000fc60007f9e0ff */
[----:B------:R-:W-:Y:S02]  /*8160*/  FFMA R130, R130, R186, R5 ;  /* 0x000000ba82827223 */ /* 0x000fe40000000005 */
[----:B------:R-:W-:Y:S01]  /*8170*/  IMAD.X R5, R209, 0x1, R207, P4 ;  /* 0x00000001d1057824 */ /* 0x000fe200020e06cf */
[----:B------:R-:W-:Y:S02]  /*8180*/  ISETP.GT.AND P4, PT, R23, 0x108, P2 ;  /* 0x000001081700780c */ /* 0x000fe40001784270 */
[----:B------:R-:W-:-:S05]  /*8190*/  F2FP.BF16.F32.PACK_AB R130, RZ, R130 ;  /* 0x00000082ff82723e */ /* 0x000fca00000010ff */
[----:B------:R0:W-:Y:S06]  /*81a0*/  @P5 STG.E.U16 desc[UR40][R4.64+0x20], R130 ;  /* 0x0000208204005986 */ /* 0x0001ec000c101528 */
[----:B------:R-:W1:Y:S01]  /*81b0*/  @P4 LDG.E.LTC128B.U16 R164, desc[UR40][R160.64+0x22] ;  /* 0x00002228a0a44981 */ /* 0x000e62000c1e1520 */
[----:B------:R-:W-:Y:S01]  /*81c0*/  BSSY B1, `(.L_x_122) ;  /* 0x000000b000017945 */ /* 0x000fe20003800000 */
[----:B-1----:R-:W-:-:S04]  /*81d0*/  IMAD.U32 R6, R164, 0x10000, RZ ;  /* 0x00010000a4067824 */ /* 0x002fc800078e00ff */
[----:B------:R-:W-:Y:S01]  /*81e0*/  FMUL R8, R6, R185 ;  /* 0x000000b906087220 */ /* 0x000fe20000400000 */
[----:B------:R-:W-:-:S03]  /*81f0*/  IADD3 R6, P5, R206, R212, RZ ;  /* 0x000000d4ce067210 */ /* 0x000fc60007fbe0ff */
[----:B------:R-:W-:Y:S02]  /*8200*/  FFMA R8, R131, R186, R8 ;  /* 0x000000ba83087223 */ /* 0x000fe40000000008 */
[----:B------:R-:W-:Y:S01]  /*8210*/  IMAD.X R7, R207, 0x1, R209, P5 ;  /* 0x00000001cf077824 */ /* 0x000fe200028e06d1 */
[----:B------:R-:W-:Y:S02]  /*8220*/  ISETP.GT.AND P5, PT, R23, 0x100, P1 ;  /* 0x000001001700780c */ /* 0x000fe40000fa4270 */
[----:B------:R-:W-:-:S05]  /*8230*/  F2FP.BF16.F32.PACK_AB R8, RZ, R8 ;  /* 0x00000008ff08723e */ /* 0x000fca00000010ff */
[----:B------:R0:W-:Y:S06]  /*8240*/  @P4 STG.E.U16 desc[UR40][R6.64+0x22], R8 ;  /* 0x0000220806004986 */ /* 0x0001ec000c101528 */
[----:B------:R-:W-:Y:S05]  /*8250*/  @!P5 BRA `(.L_x_123) ;  /* 0x000000000004d947 */ /* 0x000fea0003800000 */
[----:B------:R1:W5:Y:S02]  /*8260*/  LDG.E.LTC128B.U16 R164, desc[UR40][R170.64+0x30] ;  /* 0x00003028aaa47981 */ /* 0x000364000c1e1520 */
.L_x_123:
[----:B------:R-:W-:Y:S05]  /*8270*/  BSYNC B1 ;  /* 0x0000000000017941 */ /* 0x000fea0003800000 */
.L_x_122:
        /* <DEDUP_REMOVED lines=9> */
.L_x_125:
[----:B------:R-:W-:Y:S05]  /*8310*/  BSYNC B1 ;  /* 0x0000000000017941 */ /* 0x000fea0003800000 */
.L_x_124:
        /* <DEDUP_REMOVED lines=9> */
.L_x_127:
[----:B------:R-:W-:Y:S05]  /*83b0*/  BSYNC B1 ;  /* 0x0000000000017941 */ /* 0x000fea0003800000 */
.L_x_126:
        /* <DEDUP_REMOVED lines=9> */
.L_x_129:
[----:B------:R-:W-:Y:S05]  /*8450*/  BSYNC B1 ;  /* 0x0000000000017941 */ /* 0x000fea0003800000 */
.L_x_128:
        /* <DEDUP_REMOVED lines=9> */
.L_x_131:
[----:B------:R-:W-:Y:S05]  /*84f0*/  BSYNC B1 ;  /* 0x0000000000017941 */ /* 0x000fea0003800000 */
.L_x_130:
[----:B0----5:R-:W-:Y:S01]  /*8500*/  IMAD.U32 R6, R164, 0x10000, RZ ;  /* 0x00010000a4067824 */ /* 0x021fe200078e00ff */
[----:B------:R-:W-:Y:S03]  /*8510*/  BSSY B1, `(.L_x_132) ;  /* 0x000000a000017945 */ /* 0x000fe60003800000 */
        /* <DEDUP_REMOVED lines=9> */
.L_x_133:
[----:B------:R-:W-:Y:S05]  /*85b0*/  BSYNC B1 ;  /* 0x0000000000017941 */ /* 0x000fea0003800000 */
.L_x_132:
        /* <DEDUP_REMOVED lines=9> */
.L_x_135:
[----:B------:R-:W-:Y:S05]  /*8650*/  BSYNC B1 ;  /* 0x0000000000017941 */ /* 0x000fea0003800000 */
.L_x_134:
[----:B0----5:R-:W-:Y:S01]  /*8660*/  IMAD.U32 R8, R164, 0x10000, RZ ;  /* 0x00010000a4087824 */ /* 0x021fe200078e00ff */
[----:B------:R-:W-:Y:S01]  /*8670*/  IADD3 R14, P4, R212, R6, RZ ;  /* 0x00000006d40e7210 */ /* 0x000fe20007f9e0ff */
[----:B------:R-:W-:Y:S01]  /*8680*/  BSSY B1, `(.L_x_136) ;  /* 0x0000009000017945 */ /* 0x000fe20003800000 */
[----:B------:R-:W-:Y:S01]  /*8690*/  ISETP.GT.AND P2, PT, R23, 0x188, P2 ;  /* 0x000001881700780c */ /* 0x000fe20001744270 */
[----:B------:R-:W-:-:S04]  /*86a0*/  FMUL R15, R8, R185 ;  /* 0x000000b9080f7220 */ /* 0x000fc80000400000 */
[----:B------:R-:W-:-:S05]  /*86b0*/  FFMA R15, R122, R186, R15 ;  /* 0x000000ba7a0f7223 */ /* 0x000fca000000000f */
[----:B------:R-:W-:Y:S01]  /*86c0*/  F2FP.BF16.F32.PACK_AB R8, RZ, R15 ;  /* 0x0000000fff08723e */ /* 0x000fe200000010ff */
[----:B------:R-:W-:-:S05]  /*86d0*/  IMAD.X R15, R209, 0x1, R7, P4 ;  /* 0x00000001d10f7824 */ /* 0x000fca00020e0607 */
[----:B------:R0:W-:Y:S01]  /*86e0*/  @P3 STG.E.U16 desc[UR40][R14.64+0x20], R8 ;  /* 0x000020080e003986 */ /* 0x0001e2000c101528 */
[----:B------:R-:W-:Y:S05]  /*86f0*/  @!P2 BRA `(.L_x_137) ;  /* 0x000000000004a947 */ /* 0x000fea0003800000 */
[----:B------:R0:W5:Y:S02]  /*8700*/  LDG.E.LTC128B.U16 R164, desc[UR40][R10.64+0x22] ;  /* 0x000022280aa47981 */ /* 0x000164000c1e1520 */
.L_x_137:
[----:B------:R-:W-:Y:S05]  /*8710*/  BSYNC B1 ;  /* 0x0000000000017941 */ /* 0x000fea0003800000 */
.L_x_136:
[----:B0----5:R-:W-:Y:S01]  /*8720*/  IMAD.U32 R8, R164, 0x10000, RZ ;  /* 0x00010000a4087824 */ /* 0x021fe200078e00ff */
[----:B------:R-:W-:Y:S01]  /*8730*/  IADD3 R212, P4, P5, R212, R206, R9 ;  /* 0x000000ced4d47210 */ /* 0x000fe20007d9e009 */
[----:B------:R-:W-:Y:S01]  /*8740*/  BSSY B1, `(.L_x_138) ;  /* 0x0000009000017945 */ /* 0x000fe20003800000 */
[----:B------:R-:W-:Y:S01]  /*8750*/  ISETP.GT.AND P3, PT, R23, 0x180, P1 ;  /* 0x000001801700780c */ /* 0x000fe20000f64270 */
[----:B------:R-:W-:Y:S01]  /*8760*/  FMUL R8, R8, R185 ;  /* 0x000000b908087220 */ /* 0x000fe20000400000 */
[----:B------:R-:W-:-:S03]  /*8770*/  IADD3.X R213, R209, R207, R13, P4, P5 ;  /* 0x000000cfd1d57210 */ /* 0x000fc600027ea40d */
[----:B------:R-:W-:-:S05]  /*8780*/  FFMA R8, R123, R186, R8 ;  /* 0x000000ba7b087223 */ /* 0x000fca0000000008 */
[----:B------:R-:W-:-:S05]  /*8790*/  F2FP.BF16.F32.PACK_AB R8, RZ, R8 ;  /* 0x00000008ff08723e */ /* 0x000fca00000010ff */
[----:B------:R0:W-:Y:S01]  /*87a0*/  @P2 STG.E.U16 desc[UR40][R212.64+0x22], R8 ;  /* 0x00002208d4002986 */ /* 0x0001e2000c101528 */
[----:B------:R-:W-:Y:S05]  /*87b0*/  @!P3 BRA `(.L_x_139) ;  /* 0x000000000004b947 */ /* 0x000fea0003800000 */
[----:B------:R0:W5:Y:S02]  /*87c0*/  LDG.E.LTC128B.U16 R164, desc[UR40][R162.64+0x30] ;  /* 0x00003028a2a47981 */ /* 0x000164000c1e1520 */
.L_x_139:
[----:B------:R-:W-:Y:S05]  /*87d0*/  BSYNC B1 ;  /* 0x0000000000017941 */ /* 0x000fea0003800000 */
.L_x_138:
        /* <DEDUP_REMOVED lines=9> */
.L_x_141:
[----:B------:R-:W-:Y:S05]  /*8870*/  BSYNC B1 ;  /* 0x0000000000017941 */ /* 0x000fea0003800000 */
.L_x_140:
        /* <DEDUP_REMOVED lines=9> */
.L_x_143:
[----:B------:R-:W-:Y:S05]  /*8910*/  BSYNC B1 ;  /* 0x0000000000017941 */ /* 0x000fea0003800000 */
.L_x_142:
[----:B0----5:R-:W-:Y:S01]  /*8920*/  IMAD.U32 R8, R164, 0x10000, RZ ;  /* 0x00010000a4087824 */ /* 0x021fe200078e00ff */
[----:B------:R-:W-:Y:S01]  /*8930*/  ISETP.GT.AND P0, PT, R23, 0x188, P0 ;  /* 0x000001881700780c */ /* 0x000fe20000704270 */
[----:B------:R-:W-:Y:S02]  /*8940*/  BSSY B1, `(.L_x_144) ;  /* 0x000000a000017945 */ /* 0x000fe40003800000 */
[----:B------:R-:W-:Y:S01]  /*8950*/  FMUL R9, R8, R185 ;  /* 0x000000b908097220 */ /* 0x000fe20000400000 */
[----:B------:R-:W-:-:S03]  /*8960*/  IMAD.MOV.U32 R8, RZ, RZ, R14 ;  /* 0x000000ffff087224 */ /* 0x000fc600078e000e */
[----:B------:R-:W-:-:S05]  /*8970*/  FFMA R9, R126, R186, R9 ;  /* 0x000000ba7e097223 */ /* 0x000fca0000000009 */
[----:B------:R-:W-:-:S04]  /*8980*/  F2FP.BF16.F32.PACK_AB R9, RZ, R9 ;  /* 0x00000009ff09723e */ /* 0x000fc800000010ff */
[----:B------:R-:W-:Y:S01]  /*8990*/  PRMT R12, R9, 0x7610, R12 ;  /* 0x00007610090c7816 */ /* 0x000fe2000000000c */
[----:B------:R-:W-:-:S05]  /*89a0*/  IMAD.MOV.U32 R9, RZ, RZ, R15 ;  /* 0x000000ffff097224 */ /* 0x000fca00078e000f */
[----:B------:R0:W-:Y:S01]  /*89b0*/  @P1 STG.E.U16 desc[UR40][R8.64+0x30], R12 ;  /* 0x0000300c08001986 */ /* 0x0001e2000c101528 */
[----:B------:R-:W-:Y:S05]  /*89c0*/  @!P0 BRA `(.L_x_145) ;  /* 0x0000000000048947 */ /* 0x000fea0003800000 */
[----:B------:R0:W5:Y:S02]  /*89d0*/  LDG.E.LTC128B.U16 R164, desc[UR40][R10.64+0x32] ;  /* 0x000032280aa47981 */ /* 0x000164000c1e1520 */
.L_x_145:
[----:B------:R-:W-:Y:S05]  /*89e0*/  BSYNC B1 ;  /* 0x0000000000017941 */ /* 0x000fea0003800000 */
.L_x_144:
        /* <DEDUP_REMOVED lines=10> */
.L_x_147:
[----:B------:R-:W-:Y:S05]  /*8a90*/  BSYNC B1 ;  /* 0x0000000000017941 */ /* 0x000fea0003800000 */
.L_x_146:
        /* <DEDUP_REMOVED lines=10> */
.L_x_149:
[----:B------:R-:W-:Y:S05]  /*8b40*/  BSYNC B1 ;  /* 0x0000000000017941 */ /* 0x000fea0003800000 */
.L_x_148:
        /* <DEDUP_REMOVED lines=9> */
.L_x_151:
[----:B------:R-:W-:Y:S05]  /*8be0*/  BSYNC B1 ;  /* 0x0000000000017941 */ /* 0x000fea0003800000 */
.L_x_150:
        /* <DEDUP_REMOVED lines=9> */
.L_x_153:
[----:B------:R-:W-:Y:S05]  /*8c80*/  BSYNC B1 ;  /* 0x0000000000017941 */ /* 0x000fea0003800000 */
.L_x_152:
        /* <DEDUP_REMOVED lines=10> */
.L_x_155:
[----:B------:R-:W-:Y:S05]  /*8d30*/  BSYNC B1 ;  /* 0x0000000000017941 */ /* 0x000fea0003800000 */
.L_x_154:
        /* <DEDUP_REMOVED lines=10> */
.L_x_157:
[----:B------:R-:W-:Y:S05]  /*8de0*/  BSYNC B1 ;  /* 0x0000000000017941 */ /* 0x000fea0003800000 */
.L_x_156:
        /* <DEDUP_REMOVED lines=9> */
.L_x_159:
[----:B------:R-:W-:Y:S05]  /*8e80*/  BSYNC B1 ;  /* 0x0000000000017941 */ /* 0x000fea0003800000 */
.L_x_158:
        /* <DEDUP_REMOVED lines=9> */
.L_x_161:
[----:B------:R-:W-:Y:S05]  /*8f20*/  BSYNC B1 ;  /* 0x0000000000017941 */ /* 0x000fea0003800000 */
.L_x_160:
        /* <DEDUP_REMOVED lines=9> */
.L_x_163:
[----:B------:R-:W-:Y:S05]  /*8fc0*/  BSYNC B1 ;  /* 0x0000000000017941 */ /* 0x000fea0003800000 */
.L_x_162:
        /* <DEDUP_REMOVED lines=9> */
.L_x_165:
[----:B------:R-:W-:Y:S05]  /*9060*/  BSYNC B1 ;  /* 0x0000000000017941 */ /* 0x000fea0003800000 */
.L_x_164:
        /* <DEDUP_REMOVED lines=9> */
.L_x_167:
[----:B------:R-:W-:Y:S05]  /*9100*/  BSYNC B1 ;  /* 0x0000000000017941 */ /* 0x000fea0003800000 */
.L_x_166:
        /* <DEDUP_REMOVED lines=9> */
.L_x_169:
[----:B------:R-:W-:Y:S05]  /*91a0*/  BSYNC B1 ;  /* 0x0000000000017941 */ /* 0x000fea0003800000 */
.L_x_168:
        /* <DEDUP_REMOVED lines=9> */
.L_x_171:
[----:B------:R-:W-:Y:S05]  /*9240*/  BSYNC B1 ;  /* 0x0000000000017941 */ /* 0x000fea0003800000 */
.L_x_170:
        /* <DEDUP_REMOVED lines=9> */
.L_x_173:
[----:B------:R-:W-:Y:S05]  /*92e0*/  BSYNC B1 ;  /* 0x0000000000017941 */ /* 0x000fea0003800000 */
.L_x_172:
        /* <DEDUP_REMOVED lines=9> */
.L_x_175:
[----:B------:R-:W-:Y:S05]  /*9380*/  BSYNC B1 ;  /* 0x0000000000017941 */ /* 0x000fea0003800000 */
.L_x_174:
        /* <DEDUP_REMOVED lines=9> */
.L_x_177:
[----:B------:R-:W-:Y:S05]  /*9420*/  BSYNC B1 ;  /* 0x0000000000017941 */ /* 0x000fea0003800000 */
.L_x_176:
        /* <DEDUP_REMOVED lines=9> */
.L_x_179:
[----:B------:R-:W-:Y:S05]  /*94c0*/  BSYNC B1 ;  /* 0x0000000000017941 */ /* 0x000fea0003800000 */
.L_x_178:
        /* <DEDUP_REMOVED lines=9> */
.L_x_181:
[----:B------:R-:W-:Y:S05]  /*9560*/  BSYNC B1 ;  /* 0x0000000000017941 */ /* 0x000fea0003800000 */
.L_x_180:
        /* <DEDUP_REMOVED lines=9> */
.L_x_183:
[----:B------:R-:W-:Y:S05]  /*9600*/  BSYNC B1 ;  /* 0x0000000000017941 */ /* 0x000fea0003800000 */
.L_x_182:
        /* <DEDUP_REMOVED lines=9> */
.L_x_185:
[----:B------:R-:W-:Y:S05]  /*96a0*/  BSYNC B1 ;  /* 0x0000000000017941 */ /* 0x000fea0003800000 */
.L_x_184:
        /* <DEDUP_REMOVED lines=9> */
.L_x_187:
[----:B------:R-:W-:Y:S05]  /*9740*/  BSYNC B1 ;  /* 0x0000000000017941 */ /* 0x000fea0003800000 */
.L_x_186:
        /* <DEDUP_REMOVED lines=9> */
.L_x_189:
[----:B------:R-:W-:Y:S05]  /*97e0*/  BSYNC B1 ;  /* 0x0000000000017941 */ /* 0x000fea0003800000 */
.L_x_188:
        /* <DEDUP_REMOVED lines=9> */
.L_x_191:
[----:B------:R-:W-:Y:S05]  /*9880*/  BSYNC B1 ;  /* 0x0000000000017941 */ /* 0x000fea0003800000 */
.L_x_190:
        /* <DEDUP_REMOVED lines=9> */
.L_x_193:
[----:B------:R-:W-:Y:S05]  /*9920*/  BSYNC B1 ;  /* 0x0000000000017941 */ /* 0x000fea0003800000 */
.L_x_192:
        /* <DEDUP_REMOVED lines=9> */
.L_x_195:
[----:B------:R-:W-:Y:S05]  /*99c0*/  BSYNC B1 ;  /* 0x0000000000017941 */ /* 0x000fea0003800000 */
.L_x_194:
        /* <DEDUP_REMOVED lines=9> */
.L_x_197:
[----:B------:R-:W-:Y:S05]  /*9a60*/  BSYNC B1 ;  /* 0x0000000000017941 */ /* 0x000fea0003800000 */
.L_x_196:
        /* <DEDUP_REMOVED lines=9> */
.L_x_199:
[----:B------:R-:W-:Y:S05]  /*9b00*/  BSYNC B1 ;  /* 0x0000000000017941 */ /* 0x000fea0003800000 */
.L_x_198:
        /* <DEDUP_REMOVED lines=9> */
.L_x_201:
[----:B------:R-:W-:Y:S05]  /*9ba0*/  BSYNC B1 ;  /* 0x0000000000017941 */ /* 0x000fea0003800000 */
.L_x_200:
        /* <DEDUP_REMOVED lines=9> */
.L_x_203:
[----:B------:R-:W-:Y:S05]  /*9c40*/  BSYNC B1 ;  /* 0x0000000000017941 */ /* 0x000fea0003800000 */
.L_x_202:
        /* <DEDUP_REMOVED lines=9> */
.L_x_205:
[----:B------:R-:W-:Y:S05]  /*9ce0*/  BSYNC B1 ;  /* 0x0000000000017941 */ /* 0x000fea0003800000 */
.L_x_204:
        /* <DEDUP_REMOVED lines=9> */
.L_x_207:
[----:B------:R-:W-:Y:S05]  /*9d80*/  BSYNC B1 ;  /* 0x0000000000017941 */ /* 0x000fea0003800000 */
.L_x_206:
        /* <DEDUP_REMOVED lines=9> */
.L_x_209:
[----:B------:R-:W-:Y:S05]  /*9e20*/  BSYNC B1 ;  /* 0x0000000000017941 */ /* 0x000fea0003800000 */
.L_x_208:
        /* <DEDUP_REMOVED lines=10> */
.L_x_211:
[----:B------:R-:W-:Y:S05]  /*9ed0*/  BSYNC B1 ;  /* 0x0000000000017941 */ /* 0x000fea0003800000 */
.L_x_210:
        /* <DEDUP_REMOVED lines=10> */
.L_x_213:
[----:B------:R-:W-:Y:S05]  /*9f80*/  BSYNC B1 ;  /* 0x0000000000017941 */ /* 0x000fea0003800000 */
.L_x_212:
        /* <DEDUP_REMOVED lines=9> */
.L_x_215:
[----:B------:R-:W-:Y:S05]  /*a020*/  BSYNC B1 ;  /* 0x0000000000017941 */ /* 0x000fea0003800000 */
.L_x_214:
        /* <DEDUP_REMOVED lines=9> */
.L_x_217:
[----:B------:R-:W-:Y:S05]  /*a0c0*/  BSYNC B1 ;  /* 0x0000000000017941 */ /* 0x000fea0003800000 */
.L_x_216:
        /* <DEDUP_REMOVED lines=10> */
.L_x_219:
[----:B------:R-:W-:Y:S05]  /*a170*/  BSYNC B1 ;  /* 0x0000000000017941 */ /* 0x000fea0003800000 */
.L_x_218:
        /* <DEDUP_REMOVED lines=10> */
.L_x_221:
[----:B------:R-:W-:Y:S05]  /*a220*/  BSYNC B1 ;  /* 0x0000000000017941 */ /* 0x000fea0003800000 */
.L_x_220:
        /* <DEDUP_REMOVED lines=9> */
.L_x_223:
[----:B------:R-:W-:Y:S05]  /*a2c0*/  BSYNC B1 ;  /* 0x0000000000017941 */ /* 0x000fea0003800000 */
.L_x_222:
        /* <DEDUP_REMOVED lines=9> */
.L_x_225:
[----:B------:R-:W-:Y:S05]  /*a360*/  BSYNC B1 ;  /* 0x0000000000017941 */ /* 0x000fea0003800000 */
.L_x_224:
        /* <DEDUP_REMOVED lines=9> */
.L_x_227:
[----:B------:R-:W-:Y:S05]  /*a400*/  BSYNC B1 ;  /* 0x0000000000017941 */ /* 0x000fea0003800000 */
.L_x_226:
        /* <DEDUP_REMOVED lines=9> */
.L_x_229:
[----:B------:R-:W-:Y:S05]  /*a4a0*/  BSYNC B1 ;  /* 0x0000000000017941 */ /* 0x000fea0003800000 */
.L_x_228:
        /* <DEDUP_REMOVED lines=9> */
.L_x_231:
[----:B------:R-:W-:Y:S05]  /*a540*/  BSYNC B1 ;  /* 0x0000000000017941 */ /* 0x000fea0003800000 */
.L_x_230:
        /* <DEDUP_REMOVED lines=9> */
.L_x_233:
[----:B------:R-:W-:Y:S05]  /*a5e0*/  BSYNC B1 ;  /* 0x0000000000017941 */ /* 0x000fea0003800000 */
.L_x_232:
        /* <DEDUP_REMOVED lines=9> */
.L_x_235:
[----:B------:R-:W-:Y:S05]  /*a680*/  BSYNC B1 ;  /* 0x0000000000017941 */ /* 0x000fea0003800000 */
.L_x_234:
        /* <DEDUP_REMOVED lines=9> */
.L_x_237:
[----:B------:R-:W-:Y:S05]  /*a720*/  BSYNC B1 ;  /* 0x0000000000017941 */ /* 0x000fea0003800000 */
.L_x_236:
        /* <DEDUP_REMOVED lines=9> */
.L_x_239:
[----:B------:R-:W-:Y:S05]  /*a7c0*/  BSYNC B1 ;  /* 0x0000000000017941 */ /* 0x000fea0003800000 */
.L_x_238:
        /* <DEDUP_REMOVED lines=9> */
.L_x_241:
[----:B------:R-:W-:Y:S05]  /*a860*/  BSYNC B1 ;  /* 0x0000000000017941 */ /* 0x000fea0003800000 */
.L_x_240:
        /* <DEDUP_REMOVED lines=9> */
.L_x_243:
[----:B------:R-:W-:Y:S05]  /*a900*/  BSYNC B1 ;  /* 0x0000000000017941 */ /* 0x000fea0003800000 */
.L_x_242:
        /* <DEDUP_REMOVED lines=9> */
.L_x_245:
[----:B------:R-:W-:Y:S05]  /*a9a0*/  BSYNC B1 ;  /* 0x0000000000017941 */ /* 0x000fea0003800000 */
.L_x_244:
        /* <DEDUP_REMOVED lines=9> */
.L_x_247:
[----:B------:R-:W-:Y:S05]  /*aa40*/  BSYNC B1 ;  /* 0x0000000000017941 */ /* 0x000fea0003800000 */
.L_x_246:
        /* <DEDUP_REMOVED lines=9> */
.L_x_249:
[----:B------:R-:W-:Y:S05]  /*aae0*/  BSYNC B1 ;  /* 0x0000000000017941 */ /* 0x000fea0003800000 */
.L_x_248:
        /* <DEDUP_REMOVED lines=9> */
.L_x_251:
[----:B------:R-:W-:Y:S05]  /*ab80*/  BSYNC B1 ;  /* 0x0000000000017941 */ /* 0x000fea0003800000 */
.L_x_250:
        /* <DEDUP_REMOVED lines=9> */
.L_x_253:
[----:B------:R-:W-:Y:S05]  /*ac20*/  BSYNC B1 ;  /* 0x0000000000017941 */ /* 0x000fea0003800000 */
.L_x_252:
        /* <DEDUP_REMOVED lines=9> */
.L_x_255:
[----:B------:R-:W-:Y:S05]  /*acc0*/  BSYNC B1 ;  /* 0x0000000000017941 */ /* 0x000fea0003800000 */
.L_x_254:
        /* <DEDUP_REMOVED lines=9> */
.L_x_257:
[----:B------:R-:W-:Y:S05]  /*ad60*/  BSYNC B1 ;  /* 0x0000000000017941 */ /* 0x000fea0003800000 */
.L_x_256:
        /* <DEDUP_REMOVED lines=9> */
.L_x_259:
[----:B------:R-:W-:Y:S05]  /*ae00*/  BSYNC B1 ;  /* 0x0000000000017941 */ /* 0x000fea0003800000 */
.L_x_258:
        /* <DEDUP_REMOVED lines=9> */
.L_x_261:
[----:B------:R-:W-:Y:S05]  /*aea0*/  BSYNC B1 ;  /* 0x0000000000017941 */ /* 0x000fea0003800000 */
.L_x_260:
        /* <DEDUP_REMOVED lines=9> */
.L_x_263:
[----:B------:R-:W-:Y:S05]  /*af40*/  BSYNC B1 ;  /* 0x0000000000017941 */ /* 0x000fea0003800000 */
.L_x_262:
        /* <DEDUP_REMOVED lines=9> */
.L_x_265:
[----:B------:R-:W-:Y:S05]  /*afe0*/  BSYNC B1 ;  /* 0x0000000000017941 */ /* 0x000fea0003800000 */
.L_x_264:
        /* <DEDUP_REMOVED lines=9> */
.L_x_267:
[----:B------:R-:W-:Y:S05]  /*b080*/  BSYNC B1 ;  /* 0x0000000000017941 */ /* 0x000fea0003800000 */
.L_x_266:
        /* <DEDUP_REMOVED lines=9> */
.L_x_269:
[----:B------:R-:W-:Y:S05]  /*b120*/  BSYNC B1 ;  /* 0x0000000000017941 */ /* 0x000fea0003800000 */
.L_x_268:
        /* <DEDUP_REMOVED lines=9> */
.L_x_271:
[----:B------:R-:W-:Y:S05]  /*b1c0*/  BSYNC B1 ;  /* 0x0000000000017941 */ /* 0x000fea0003800000 */
.L_x_270:
        /* <DEDUP_REMOVED lines=9> */
.L_x_273:
[----:B------:R-:W-:Y:S05]  /*b260*/  BSYNC B1 ;  /* 0x0000000000017941 */ /* 0x000fea0003800000 */
.L_x_272:
        /* <DEDUP_REMOVED lines=10> */
.L_x_275:
[----:B------:R-:W-:Y:S05]  /*b310*/  BSYNC B1 ;  /* 0x0000000000017941 */ /* 0x000fea0003800000 */
.L_x_274:
        /* <DEDUP_REMOVED lines=10> */
.L_x_277:
[----:B------:R-:W-:Y:S05]  /*b3c0*/  BSYNC B1 ;  /* 0x0000000000017941 */ /* 0x000fea0003800000 */
.L_x_276:
        /* <DEDUP_REMOVED lines=9> */
.L_x_279:
[----:B------:R-:W-:Y:S05]  /*b460*/  BSYNC B1 ;  /* 0x0000000000017941 */ /* 0x000fea0003800000 */
.L_x_278:
        /* <DEDUP_REMOVED lines=9> */
.L_x_281:
[----:B------:R-:W-:Y:S05]  /*b500*/  BSYNC B1 ;  /* 0x0000000000017941 */ /* 0x000fea0003800000 */
.L_x_280:
        /* <DEDUP_REMOVED lines=10> */
.L_x_283:
[----:B------:R-:W-:Y:S05]  /*b5b0*/  BSYNC B1 ;  /* 0x0000000000017941 */ /* 0x000fea0003800000 */
.L_x_282:
        /* <DEDUP_REMOVED lines=10> */
.L_x_285:
[----:B------:R-:W-:Y:S05]  /*b660*/  BSYNC B1 ;  /* 0x0000000000017941 */ /* 0x000fea0003800000 */
.L_x_284:
        /* <DEDUP_REMOVED lines=9> */
.L_x_287:
[----:B------:R-:W-:Y:S05]  /*b700*/  BSYNC B1 ;  /* 0x0000000000017941 */ /* 0x000fea0003800000 */
.L_x_286:
        /* <DEDUP_REMOVED lines=9> */
.L_x_289:
[----:B------:R-:W-:Y:S05]  /*b7a0*/  BSYNC B1 ;  /* 0x0000000000017941 */ /* 0x000fea0003800000 */
.L_x_288:
        /* <DEDUP_REMOVED lines=9> */
.L_x_291:
[----:B------:R-:W-:Y:S05]  /*b840*/  BSYNC B1 ;  /* 0x0000000000017941 */ /* 0x000fea0003800000 */
.L_x_290:
        /* <DEDUP_REMOVED lines=9> */
.L_x_293:
[----:B------:R-:W-:Y:S05]  /*b8e0*/  BSYNC B1 ;  /* 0x0000000000017941 */ /* 0x000fea0003800000 */
.L_x_292:
        /* <DEDUP_REMOVED lines=9> */
.L_x_295:
[----:B------:R-:W-:Y:S05]  /*b980*/  BSYNC B1 ;  /* 0x0000000000017941 */ /* 0x000fea0003800000 */
.L_x_294:
        /* <DEDUP_REMOVED lines=9> */
.L_x_297:
[----:B------:R-:W-:Y:S05]  /*ba20*/  BSYNC B1 ;  /* 0x0000000000017941 */ /* 0x000fea0003800000 */
.L_x_296:
        /* <DEDUP_REMOVED lines=9> */
.L_x_299:
[----:B------:R-:W-:Y:S05]  /*bac0*/  BSYNC B1 ;  /* 0x0000000000017941 */ /* 0x000fea0003800000 */
.L_x_298:
        /* <DEDUP_REMOVED lines=9> */
.L_x_301:
[----:B------:R-:W-:Y:S05]  /*bb60*/  BSYNC B1 ;  /* 0x0000000000017941 */ /* 0x000fea0003800000 */
.L_x_300:
        /* <DEDUP_REMOVED lines=9> */
.L_x_303:
[----:B------:R-:W-:Y:S05]  /*bc00*/  BSYNC B1 ;  /* 0x0000000000017941 */ /* 0x000fea0003800000 */
.L_x_302:
        /* <DEDUP_REMOVED lines=9> */
.L_x_305:
[----:B------:R-:W-:Y:S05]  /*bca0*/  BSYNC B1 ;  /* 0x0000000000017941 */ /* 0x000fea0003800000 */
.L_x_304:
        /* <DEDUP_REMOVED lines=9> */
.L_x_307:
[----:B------:R-:W-:Y:S05]  /*bd40*/  BSYNC B1 ;  /* 0x0000000000017941 */ /* 0x000fea0003800000 */
.L_x_306:
        /* <DEDUP_REMOVED lines=9> */
.L_x_309:
[----:B------:R-:W-:Y:S05]  /*bde0*/  BSYNC B1 ;  /* 0x0000000000017941 */ /* 0x000fea0003800000 */
.L_x_308:
        /* <DEDUP_REMOVED lines=9> */
.L_x_311:
[----:B------:R-:W-:Y:S05]  /*be80*/  BSYNC B1 ;  /* 0x0000000000017941 */ /* 0x000fea0003800000 */
.L_x_310:
        /* <DEDUP_REMOVED lines=9> */
.L_x_313:
[----:B------:R-:W-:Y:S05]  /*bf20*/  BSYNC B1 ;  /* 0x0000000000017941 */ /* 0x000fea0003800000 */
.L_x_312:
        /* <DEDUP_REMOVED lines=9> */
.L_x_315:
[----:B------:R-:W-:Y:S05]  /*bfc0*/  BSYNC B1 ;  /* 0x0000000000017941 */ /* 0x000fea0003800000 */
.L_x_314:
        /* <DEDUP_REMOVED lines=9> */
.L_x_317:
[----:B------:R-:W-:Y:S05]  /*c060*/  BSYNC B1 ;  /* 0x0000000000017941 */ /* 0x000fea0003800000 */
.L_x_316:
        /* <DEDUP_REMOVED lines=9> */
.L_x_319:
[----:B------:R-:W-:Y:S05]  /*c100*/  BSYNC B1 ;  /* 0x0000000000017941 */ /* 0x000fea0003800000 */
.L_x_318:
        /* <DEDUP_REMOVED lines=9> */
.L_x_321:
[----:B------:R-:W-:Y:S05]  /*c1a0*/  BSYNC B1 ;  /* 0x0000000000017941 */ /* 0x000fea0003800000 */
.L_x_320:
        /* <DEDUP_REMOVED lines=9> */
.L_x_323:
[----:B------:R-:W-:Y:S05]  /*c240*/  BSYNC B1 ;  /* 0x0000000000017941 */ /* 0x000fea0003800000 */
.L_x_322:
        /* <DEDUP_REMOVED lines=9> */
.L_x_325:
[----:B------:R-:W-:Y:S05]  /*c2e0*/  BSYNC B1 ;  /* 0x0000000000017941 */ /* 0x000fea0003800000 */
.L_x_324:
        /* <DEDUP_REMOVED lines=9> */
.L_x_327:
[----:B------:R-:W-:Y:S05]  /*c380*/  BSYNC B1 ;  /* 0x0000000000017941 */ /* 0x000fea0003800000 */
.L_x_326:
        /* <DEDUP_REMOVED lines=9> */
.L_x_329:
[----:B------:R-:W-:Y:S05]  /*c420*/  BSYNC B1 ;  /* 0x0000000000017941 */ /* 0x000fea0003800000 */
.L_x_328:
        /* <DEDUP_REMOVED lines=9> */
.L_x_331:
[----:B------:R-:W-:Y:S05]  /*c4c0*/  BSYNC B1 ;  /* 0x0000000000017941 */ /* 0x000fea0003800000 */
.L_x_330:
        /* <DEDUP_REMOVED lines=9> */
.L_x_333:
[----:B------:R-:W-:Y:S05]  /*c560*/  BSYNC B1 ;  /* 0x0000000000017941 */ /* 0x000fea0003800000 */
.L_x_332:
        /* <DEDUP_REMOVED lines=9> */
.L_x_335:
[----:B------:R-:W-:Y:S05]  /*c600*/  BSYNC B1 ;  /* 0x0000000000017941 */ /* 0x000fea0003800000 */
.L_x_334:
        /* <DEDUP_REMOVED lines=9> */
.L_x_337:
[----:B------:R-:W-:Y:S05]  /*c6a0*/  BSYNC B1 ;  /* 0x0000000000017941 */ /* 0x000fea0003800000 */
.L_x_336:
[----:B------:R-:W-:Y:S05]  /*c6b0*/  @!P0 BRA `(.L_x_338) ;  /* 0x0000002c00208947 */ /* 0x000fea0003800000 */
[----:B-----5:R-:W-:-:S04]  /*c6c0*/  IMAD.U32 R164, R164, 0x10000, RZ ;  /* 0x00010000a4a47824 */ /* 0x020fc800078e00ff */
[----:B------:R-:W-:-:S04]  /*c6d0*/  FMUL R164, R164, R185 ;  /* 0x000000b9a4a47220 */ /* 0x000fc80000400000 */
[----:B------:R-:W-:-:S05]  /*c6e0*/  FFMA R164, R31, R186, R164 ;  /* 0x000000ba1fa47223 */ /* 0x000fca00000000a4 */
[----:B------:R-:W-:-:S05]  /*c6f0*/  F2FP.BF16.F32.PACK_AB R164, RZ, R164 ;  /* 0x000000a4ffa4723e */ /* 0x000fca00000010ff */
[----:B------:R0:W-:Y:S01]  /*c700*/  STG.E.U16 desc[UR40][R8.64+0x92], R164 ;  /* 0x000092a408007986 */ /* 0x0001e2000c101528 */
[----:B------:R-:W-:Y:S05]  /*c710*/  BRA `(.L_x_338) ;  /* 0x0000002c00087947 */ /* 0x000fea0003800000 */
.L_x_33:
[----:B------:R-:W-:Y:S01]  /*c720*/  ULDC.64 UR4, c[0x0][0x5c0] ;  /* 0x0001700000047ab9 */ /* 0x000fe20000000a00 */
[-C--:B------:R-:W-:Y:S01]  /*c730*/  FMUL R176, R176, R186.reuse ;  /* 0x000000bab0b07220 */ /* 0x080fe20000400000 */
[----:B------:R-:W-:Y:S01]  /*c740*/  LEA R4, P2, R188, UR4, 0x1 ;  /* 0x00000004bc047c11 */ /* 0x000fe2000f8408ff */
[----:B------:R-:W-:Y:S01]  /*c750*/  IMAD.SHL.U32 R13, R6, 0x10, RZ ;  /* 0x00000010060d7824 */ /* 0x000fe200078e00ff */
[----:B------:R-:W-:Y:S01]  /*c760*/  ISETP.GT.AND P3, PT, R3, 0x1, PT ;  /* 0x000000010300780c */ /* 0x000fe20003f64270 */
[----:B------:R-:W-:Y:S01]  /*c770*/  FMUL R177, R177, R186 ;  /* 0x000000bab1b17220 */ /* 0x000fe20000400000 */
[----:B------:R-:W-:Y:S01]  /*c780*/  F2FP.BF16.F32.PACK_AB R176, RZ, R176 ;  /* 0x000000b0ffb0723e */ /* 0x000fe200000010ff */
[-C--:B------:R-:W-:Y:S01]  /*c790*/  FMUL R179, R179, R186.reuse ;  /* 0x000000bab3b37220 */ /* 0x080fe20000400000 */
[----:B------:R-:W-:Y:S01]  /*c7a0*/  LEA.HI.X R5, R188, UR5, R197, 0x1, P2 ;  /* 0x00000005bc057c11 */ /* 0x000fe200090f0cc5 */
[-C--:B------:R-:W-:Y:S01]  /*c7b0*/  FMUL R178, R178, R186.reuse ;  /* 0x000000bab2b27220 */ /* 0x080fe20000400000 */
[C---:B------:R-:W-:Y:S01]  /*c7c0*/  ISETP.GT.AND P2, PT, R23.reuse, RZ, P3 ;  /* 0x000000ff1700720c */ /* 0x040fe20001f44270 */
[-C--:B------:R-:W-:Y:S01]  /*c7d0*/  FMUL R180, R180, R186.reuse ;  /* 0x000000bab4b47220 */ /* 0x080fe20000400000 */
[C---:B------:R-:W-:Y:S01]  /*c7e0*/  ISETP.GT.AND P5, PT, R23.reuse, 0x8, P0 ;  /* 0x000000081700780c */ /* 0x040fe200007a4270 */
[----:B------:R-:W-:Y:S01]  /*c7f0*/  @P1 STG.E.U16 desc[UR40][R4.64], R176 ;  /* 0x000000b004001986 */ /* 0x000fe2000c101528 */
[----:B------:R-:W-:Y:S01]  /*c800*/  ISETP.GT.AND P1, PT, R23, 0x8, P3 ;  /* 0x000000081700780c */ /* 0x000fe20001f24270 */
[-C--:B------:R-:W-:Y:S01]  /*c810*/  FMUL R181, R181, R186.reuse ;  /* 0x000000bab5b57220 */ /* 0x080fe20000400000 */
[----:B------:R-:W-:Y:S01]  /*c820*/  SHF.L.U64.HI R11, R6, 0x4, R7 ;  /* 0x00000004060b7819 */ /* 0x000fe20000010207 */
[----:B------:R-:W-:Y:S01]  /*c830*/  FMUL R182, R182, R186 ;  /* 0x000000bab6b67220 */ /* 0x000fe20000400000 */
[----:B------:R-:W-:Y:S01]  /*c840*/  IADD3 R8, P4, R13, R4, RZ ;  /* 0x000000040d087210 */ /* 0x000fe20007f9e0ff */
[-C--:B------:R-:W-:Y:S01]  /*c850*/  FMUL R183, R183, R186.reuse ;  /* 0x000000bab7b77220 */ /* 0x080fe20000400000 */
[----:B------:R-:W-:Y:S01]  /*c860*/  F2FP.BF16.F32.PACK_AB R177, RZ, R177 ;  /* 0x000000b1ffb1723e */ /* 0x000fe200000010ff */
[----:B------:R-:W-:Y:S01]  /*c870*/  FMUL R168, R168, R186 ;  /* 0x000000baa8a87220 */ /* 0x000fe20000400000 */
[----:B------:R-:W-:Y:S01]  /*c880*/  F2FP.BF16.F32.PACK_AB R179, RZ, R179 ;  /* 0x000000b3ffb3723e */ /* 0x000fe200000010ff */
[----:B------:R-:W-:Y:S01]  /*c890*/  IMAD.X R9, R11, 0x1, R5, P4 ;  /* 0x000000010b097824 */ /* 0x000fe200020e0605 */
[----:B------:R-:W-:Y:S01]  /*c8a0*/  F2FP.BF16.F32.PACK_AB R178, RZ, R178 ;  /* 0x000000b2ffb2723e */ /* 0x000fe200000010ff */
[----:B------:R-:W-:Y:S01]  /*c8b0*/  @P2 STG.E.U16 desc[UR40][R4.64+0x2], R177 ;  /* 0x000002b104002986 */ /* 0x000fe2000c101528 */
[----:B------:R-:W-:Y:S01]  /*c8c0*/  ISETP.GT.AND P2, PT, R3, 0x8, PT ;  /* 0x000000080300780c */ /* 0x000fe20003f44270 */
[----:B------:R-:W-:Y:S01]  /*c8d0*/  FMUL R169, R169, R186 ;  /* 0x000000baa9a97220 */ /* 0x000fe20000400000 */
[----:B------:R-:W-:Y:S01]  /*c8e0*/  F2FP.BF16.F32.PACK_AB R180, RZ, R180 ;  /* 0x000000b4ffb4723e */ /* 0x000fe200000010ff */
[----:B------:R-:W-:Y:S01]  /*c8f0*/  @P1 STG.E.U16 desc[UR40][R8.64+0x2], R179 ;  /* 0x000002b308001986 */ /* 0x000fe2000c101528 */
[----:B------:R-:W-:Y:S01]  /*c900*/  ISETP.GT.AND P1, PT, R3, 0x9, PT ;  /* 0x000000090300780c */ /* 0x000fe20003f24270 */
[----:B------:R-:W-:Y:S01]  /*c910*/  IMAD R10, R7, 0xf0, RZ ;  /* 0x000000f0070a7824 */ /* 0x000fe200078e02ff */
[----:B------:R-:W-:Y:S01]  /*c920*/  F2FP.BF16.F32.PACK_AB R181, RZ, R181 ;  /* 0x000000b5ffb5723e */ /* 0x000fe200000010ff */
[----:B------:R-:W-:Y:S01]  /*c930*/  @P5 STG.E.U16 desc[UR40][R8.64], R178 ;  /* 0x000000b208005986 */ /* 0x000fe2000c101528 */
[C---:B------:R-:W-:Y:S01]  /*c940*/  ISETP.GT.AND P5, PT, R23.reuse, RZ, P2 ;  /* 0x000000ff1700720c */ /* 0x040fe200017a4270 */
[----:B------:R-:W-:Y:S01]  /*c950*/  IMAD.WIDE.U32 R14, R6, 0xf0, R8 ;  /* 0x000000f0060e7825 */ /* 0x000fe200078e0008 */
[----:B------:R-:W-:-:S03]  /*c960*/  ISETP.GT.AND P4, PT, R23, RZ, P1 ;  /* 0x000000ff1700720c */ /* 0x000fc60000f84270 */
[----:B------:R-:W-:Y:S01]  /*c970*/  FMUL R170, R170, R186 ;  /* 0x000000baaaaa7220 */ /* 0x000fe20000400000 */
[----:B------:R-:W-:Y:S01]  /*c980*/  F2FP.BF16.F32.PACK_AB R182, RZ, R182 ;  /* 0x000000b6ffb6723e */ /* 0x000fe200000010ff */
[----:B------:R-:W-:Y:S01]  /*c990*/  IMAD.IADD R15, R10, 0x1, R15 ;  /* 0x000000010a0f7824 */ /* 0x000fe200078e020f */
[----:B------:R-:W-:Y:S01]  /*c9a0*/  F2FP.BF16.F32.PACK_AB R183, RZ, R183 ;  /* 0x000000b7ffb7723e */ /* 0x000fe200000010ff */
[----:B------:R-:W-:Y:S01]  /*c9b0*/  FMUL R171, R171, R186 ;  /* 0x000000baabab7220 */ /* 0x000fe20000400000 */
[----:B------:R-:W-:Y:S01]  /*c9c0*/  F2FP.BF16.F32.PACK_AB R168, RZ, R168 ;  /* 0x000000a8ffa8723e */ /* 0x000fe200000010ff */
[-C--:B------:R-:W-:Y:S01]  /*c9d0*/  FMUL R172, R172, R186.reuse ;  /* 0x000000baacac7220 */ /* 0x080fe20000400000 */
[----:B------:R-:W-:Y:S01]  /*c9e0*/  F2FP.BF16.F32.PACK_AB R169, RZ, R169 ;  /* 0x000000a9ffa9723e */ /* 0x000fe200000010ff */
[----:B------:R-:W-:Y:S01]  /*c9f0*/  FMUL R173, R173, R186 ;  /* 0x000000baadad7220 */ /* 0x000fe20000400000 */
[----:B------:R-:W-:Y:S01]  /*ca00*/  F2FP.BF16.F32.PACK_AB R170, RZ, R170 ;  /* 0x000000aaffaa723e */ /* 0x000fe200000010ff */
[----:B------:R-:W-:Y:S01]  /*ca10*/  @P5 STG.E.U16 desc[UR40][R4.64+0x10], R180 ;  /* 0x000010b404005986 */ /* 0x000fe2000c101528 */
[C---:B------:R-:W-:Y:S01]  /*ca20*/  ISETP.GT.AND P5, PT, R23.reuse, 0x8, P2 ;  /* 0x000000081700780c */ /* 0x040fe200017a4270 */
[-C--:B------:R-:W-:Y:S01]  /*ca30*/  FMUL R174, R174, R186.reuse ;  /* 0x000000baaeae7220 */ /* 0x080fe20000400000 */
[----:B------:R-:W-:Y:S01]  /*ca40*/  F2FP.BF16.F32.PACK_AB R171, RZ, R171 ;  /* 0x000000abffab723e */ /* 0x000fe200000010ff */
[----:B------:R-:W-:Y:S01]  /*ca50*/  @P4 STG.E.U16 desc[UR40][R4.64+0x12], R181 ;  /* 0x000012b504004986 */ /* 0x000fe2000c101528 */
[----:B------:R-:W-:Y:S01]  /*ca60*/  ISETP.GT.AND P4, PT, R23, 0x8, P1 ;  /* 0x000000081700780c */ /* 0x000fe20000f84270 */
[----:B------:R-:W-:Y:S01]  /*ca70*/  FMUL R175, R175, R186 ;  /* 0x000000baafaf7220 */ /* 0x000fe20000400000 */
[----:B------:R-:W-:Y:S01]  /*ca80*/  F2FP.BF16.F32.PACK_AB R172, RZ, R172 ;  /* 0x000000acffac723e */ /* 0x000fe200000010ff */
[----:B------:R-:W-:Y:S01]  /*ca90*/  IMAD.SHL.U32 R12, R6, 0x100, RZ ;  /* 0x00000100060c7824 */ /* 0x000fe200078e00ff */
[----:B------:R-:W-:Y:S01]  /*caa0*/  F2FP.BF16.F32.PACK_AB R173, RZ, R173 ;  /* 0x000000adffad723e */ /* 0x000fe200000010ff */
[----:B------:R-:W-:Y:S01]  /*cab0*/  FMUL R160, R160, R186 ;  /* 0x000000baa0a07220 */ /* 0x000fe20000400000 */
[----:B------:R-:W-:Y:S01]  /*cac0*/  F2FP.BF16.F32.PACK_AB R174, RZ, R174 ;  /* 0x000000aeffae723e */ /* 0x000fe200000010ff */
[-C--:B------:R-:W-:Y:S01]  /*cad0*/  FMUL R161, R161, R186.reuse ;  /* 0x000000baa1a17220 */ /* 0x080fe20000400000 */
[----:B------:R-:W-:Y:S01]  /*cae0*/  F2FP.BF16.F32.PACK_AB R175, RZ, R175 ;  /* 0x000000afffaf723e */ /* 0x000fe200000010ff */
[----:B------:R-:W-:Y:S01]  /*caf0*/  @P5 STG.E.U16 desc[UR40][R8.64+0x10], R182 ;  /* 0x000010b608005986 */ /* 0x000fe2000c101528 */
[C---:B------:R-:W-:Y:S01]  /*cb00*/  ISETP.GT.AND P5, PT, R23.reuse, 0x80, P0 ;  /* 0x000000801700780c */ /* 0x040fe200007a4270 */
[----:B------:R-:W-:Y:S01]  /*cb10*/  FMUL R162, R162, R186 ;  /* 0x000000baa2a27220 */ /* 0x000fe20000400000 */
[----:B------:R-:W-:Y:S01]  /*cb20*/  F2FP.BF16.F32.PACK_AB R160, RZ, R160 ;  /* 0x000000a0ffa0723e */ /* 0x000fe200000010ff */
[----:B------:R-:W-:Y:S01]  /*cb30*/  @P4 STG.E.U16 desc[UR40][R8.64+0x12], R183 ;  /* 0x000012b708004986 */ /* 0x000fe2000c101528 */
[----:B------:R-:W-:Y:S01]  /*cb40*/  ISETP.GT.AND P4, PT, R23, 0x80, P3 ;  /* 0x000000801700780c */ /* 0x000fe20001f84270 */
[-C--:B------:R-:W-:Y:S01]  /*cb50*/  FMUL R163, R163, R186.reuse ;  /* 0x000000baa3a37220 */ /* 0x080fe20000400000 */
[----:B------:R-:W-:Y:S01]  /*cb60*/  F2FP.BF16.F32.PACK_AB R161, RZ, R161 ;  /* 0x000000a1ffa1723e */ /* 0x000fe200000010ff */
[----:B------:R-:W-:Y:S01]  /*cb70*/  FMUL R164, R164, R186 ;  /* 0x000000baa4a47220 */ /* 0x000fe20000400000 */
[----:B------:R-:W-:Y:S01]  /*cb80*/  F2FP.BF16.F32.PACK_AB R162, RZ, R162 ;  /* 0x000000a2ffa2723e */ /* 0x000fe200000010ff */
[-C--:B------:R-:W-:Y:S01]  /*cb90*/  FMUL R165, R165, R186.reuse ;  /* 0x000000baa5a57220 */ /* 0x080fe20000400000 */
[----:B------:R-:W-:Y:S01]  /*cba0*/  F2FP.BF16.F32.PACK_AB R163, RZ, R163 ;  /* 0x000000a3ffa3723e */ /* 0x000fe200000010ff */
[----:B------:R-:W-:Y:S01]  /*cbb0*/  FMUL R166, R166, R186 ;  /* 0x000000baa6a67220 */ /* 0x000fe20000400000 */
[----:B------:R-:W-:Y:S01]  /*cbc0*/  F2FP.BF16.F32.PACK_AB R164, RZ, R164 ;  /* 0x000000a4ffa4723e */ /* 0x000fe200000010ff */
[----:B------:R0:W-:Y:S01]  /*cbd0*/  @P5 STG.E.U16 desc[UR40][R14.64], R168 ;  /* 0x000000a80e005986 */ /* 0x0001e2000c101528 */
[----:B------:R-:W-:Y:S01]  /*cbe0*/  IADD3 R20, P5, R13, R14, RZ ;  /* 0x0000000e0d147210 */ /* 0x000fe20007fbe0ff */
[-C--:B------:R-:W-:Y:S01]  /*cbf0*/  FMUL R167, R167, R186.reuse ;  /* 0x000000baa7a77220 */ /* 0x080fe20000400000 */
[----:B------:R-:W-:Y:S01]  /*cc00*/  F2FP.BF16.F32.PACK_AB R165, RZ, R165 ;  /* 0x000000a5ffa5723e */ /* 0x000fe200000010ff */
[----:B------:R-:W-:Y:S01]  /*cc10*/  @P4 STG.E.U16 desc[UR40][R14.64+0x2], R169 ;  /* 0x000002a90e004986 */ /* 0x000fe2000c101528 */
[----:B------:R-:W-:Y:S01]  /*cc20*/  ISETP.GT.AND P4, PT, R23, 0x88, P0 ;  /* 0x000000881700780c */ /* 0x000fe20000784270 */
[----:B------:R-:W-:Y:S01]  /*cc30*/  IMAD.X R21, R11, 0x1, R15, P5 ;  /* 0x000000010b157824 */ /* 0x000fe200028e060f */
[----:B------:R-:W-:Y:S01]  /*cc40*/  ISETP.GT.AND P5, PT, R23, 0x88, P3 ;  /* 0x000000881700780c */ /* 0x000fe20001fa4270 */
[----:B------:R-:W-:Y:S01]  /*cc50*/  FMUL R154, R154, R186 ;  /* 0x000000ba9a9a7220 */ /* 0x000fe20000400000 */
[----:B------:R-:W-:Y:S01]  /*cc60*/  F2FP.BF16.F32.PACK_AB R166, RZ, R166 ;  /* 0x000000a6ffa6723e */ /* 0x000fe200000010ff */
[-C--:B------:R-:W-:Y:S01]  /*cc70*/  FMUL R155, R155, R186.reuse ;  /* 0x000000ba9b9b7220 */ /* 0x080fe20000400000 */
[----:B------:R-:W-:Y:S01]  /*cc80*/  F2FP.BF16.F32.PACK_AB R167, RZ, R167 ;  /* 0x000000a7ffa7723e */ /* 0x000fe200000010ff */
[----:B------:R-:W-:Y:S01]  /*cc90*/  FMUL R156, R156, R186 ;  /* 0x000000ba9c9c7220 */ /* 0x000fe20000400000 */
[----:B------:R-:W-:Y:S01]  /*cca0*/  F2FP.BF16.F32.PACK_AB R154, RZ, R154 ;  /* 0x0000009aff9a723e */ /* 0x000fe200000010ff */
[-C--:B------:R-:W-:Y:S01]  /*ccb0*/  FMUL R157, R157, R186.reuse ;  /* 0x000000ba9d9d7220 */ /* 0x080fe20000400000 */
[-C--:B------:R-:W-:Y:S01]  /*ccc0*/  FMUL R158, R158, R186.reuse ;  /* 0x000000ba9e9e7220 */ /* 0x080fe20000400000 */
[----:B------:R-:W-:Y:S01]  /*ccd0*/  F2FP.BF16.F32.PACK_AB R155, RZ, R155 ;  /* 0x0000009bff9b723e */ /* 0x000fe200000010ff */
[-C--:B------:R-:W-:Y:S01]  /*cce0*/  FMUL R159, R159, R186.reuse ;  /* 0x000000ba9f9f7220 */ /* 0x080fe20000400000 */
        /* <DEDUP_REMOVED lines=15> */
[----:B------:R-:W-:Y:S01]  /*cde0*/  ISETP.GT.AND P4, PT, R23, 0x88, P2 ;  /* 0x000000881700780c */ /* 0x000fe20001784270 */
[-C--:B------:R-:W-:Y:S01]  /*cdf0*/  FMUL R149, R149, R186.reuse ;  /* 0x000000ba95957220 */ /* 0x080fe20000400000 */
[----:B------:R-:W-:Y:S01]  /*ce00*/  F2FP.BF16.F32.PACK_AB R145, RZ, R145 ;  /* 0x00000091ff91723e */ /* 0x000fe200000010ff */
[----:B------:R1:W-:Y:S01]  /*ce10*/  @P5 STG.E.U16 desc[UR40][R14.64+0x12], R173 ;  /* 0x000012ad0e005986 */ /* 0x0003e2000c101528 */
[----:B------:R-:W-:Y:S01]  /*ce20*/  ISETP.GT.AND P5, PT, R23, 0x88, P1 ;  /* 0x000000881700780c */ /* 0x000fe20000fa4270 */
[-C--:B------:R-:W-:Y:S01]  /*ce30*/  FMUL R150, R150, R186.reuse ;  /* 0x000000ba96967220 */ /* 0x080fe20000400000 */
[----:B------:R-:W-:Y:S01]  /*ce40*/  F2FP.BF16.F32.PACK_AB R147, RZ, R147 ;  /* 0x00000093ff93723e */ /* 0x000fe200000010ff */
[----:B------:R-:W-:Y:S01]  /*ce50*/  FMUL R151, R151, R186 ;  /* 0x000000ba97977220 */ /* 0x000fe20000400000 */
[----:B------:R-:W-:Y:S01]  /*ce60*/  F2FP.BF16.F32.PACK_AB R146, RZ, R146 ;  /* 0x00000092ff92723e */ /* 0x000fe200000010ff */
[----:B------:R-:W-:Y:S01]  /*ce70*/  FMUL R136, R136, R186 ;  /* 0x000000ba88887220 */ /* 0x000fe20000400000 */
[----:B------:R-:W-:Y:S01]  /*ce80*/  F2FP.BF16.F32.PACK_AB R148, RZ, R148 ;  /* 0x00000094ff94723e */ /* 0x000fe200000010ff */
[----:B------:R-:W-:Y:S01]  /*ce90*/  FMUL R137, R137, R186 ;  /* 0x000000ba89897220 */ /* 0x000fe20000400000 */
[----:B------:R-:W-:Y:S01]  /*cea0*/  F2FP.BF16.F32.PACK_AB R149, RZ, R149 ;  /* 0x00000095ff95723e */ /* 0x000fe200000010ff */
[----:B------:R-:W-:Y:S01]  /*ceb0*/  @P4 STG.E.U16 desc[UR40][R20.64+0x10], R174 ;  /* 0x000010ae14004986 */ /* 0x000fe2000c101528 */
[----:B0-----:R-:W-:Y:S01]  /*cec0*/  IADD3 R168, P4, R12, R14, RZ ;  /* 0x0000000e0ca87210 */ /* 0x001fe20007f9e0ff */
[-C--:B------:R-:W-:Y:S01]  /*ced0*/  FMUL R138, R138, R186.reuse ;  /* 0x000000ba8a8a7220 */ /* 0x080fe20000400000 */
[--C-:B-1----:R-:W-:Y:S01]  /*cee0*/  SHF.L.U64.HI R14, R6, 0x8, R7.reuse ;  /* 0x00000008060e7819 */ /* 0x102fe20000010207 */
[----:B------:R0:W-:Y:S01]  /*cef0*/  @P5 STG.E.U16 desc[UR40][R20.64+0x12], R175 ;  /* 0x000012af14005986 */ /* 0x0001e2000c101528 */
[----:B------:R-:W-:Y:S01]  /*cf00*/  ISETP.GT.AND P5, PT, R23, 0x100, P0 ;  /* 0x000001001700780c */ /* 0x000fe200007a4270 */
[-C--:B------:R-:W-:Y:S01]  /*cf10*/  FMUL R139, R139, R186.reuse ;  /* 0x000000ba8b8b7220 */ /* 0x080fe20000400000 */
[----:B------:R-:W-:Y:S01]  /*cf20*/  PRMT R7, R161, 0x7610, R7 ;  /* 0x00007610a1077816 */ /* 0x000fe20000000007 */
[----:B------:R-:W-:Y:S01]  /*cf30*/  IMAD.X R169, R14, 0x1, R15, P4 ;  /* 0x000000010ea97824 */ /* 0x000fe200020e060f */
[----:B------:R-:W-:Y:S01]  /*cf40*/  ISETP.GT.AND P4, PT, R23, 0x100, P3 ;  /* 0x000001001700780c */ /* 0x000fe20001f84270 */
[----:B------:R-:W-:Y:S01]  /*cf50*/  FMUL R15, R153, R186 ;  /* 0x000000ba990f7220 */ /* 0x000fe20000400000 */
[----:B------:R-:W-:Y:S01]  /*cf60*/  F2FP.BF16.F32.PACK_AB R150, RZ, R150 ;  /* 0x00000096ff96723e */ /* 0x000fe200000010ff */
[-C--:B------:R-:W-:Y:S01]  /*cf70*/  FMUL R140, R140, R186.reuse ;  /* 0x000000ba8c8c7220 */ /* 0x080fe20000400000 */
[----:B------:R-:W-:Y:S01]  /*cf80*/  F2FP.BF16.F32.PACK_AB R151, RZ, R151 ;  /* 0x00000097ff97723e */ /* 0x000fe200000010ff */
[-C--:B------:R-:W-:Y:S01]  /*cf90*/  FMUL R141, R141, R186.reuse ;  /* 0x000000ba8d8d7220 */ /* 0x080fe20000400000 */
[----:B------:R-:W-:Y:S01]  /*cfa0*/  F2FP.BF16.F32.PACK_AB R15, RZ, R15 ;  /* 0x0000000fff0f723e */ /* 0x000fe200000010ff */
[----:B------:R-:W-:Y:S01]  /*cfb0*/  FMUL R142, R142, R186 ;  /* 0x000000ba8e8e7220 */ /* 0x000fe20000400000 */
[----:B------:R-:W-:Y:S01]  /*cfc0*/  F2FP.BF16.F32.PACK_AB R136, RZ, R136 ;  /* 0x00000088ff88723e */ /* 0x000fe200000010ff */
[----:B------:R1:W-:Y:S01]  /*cfd0*/  @P5 STG.E.U16 desc[UR40][R168.64], R160 ;  /* 0x000000a0a8005986 */ /* 0x0003e2000c101528 */
[----:B0-----:R-:W-:Y:S01]  /*cfe0*/  IADD3 R20, P5, R13, R168, RZ ;  /* 0x000000a80d147210 */ /* 0x001fe20007fbe0ff */
[----:B------:R-:W-:Y:S01]  /*cff0*/  FMUL R143, R143, R186 ;  /* 0x000000ba8f8f7220 */ /* 0x000fe20000400000 */
[----:B------:R-:W-:Y:S01]  /*d000*/  F2FP.BF16.F32.PACK_AB R137, RZ, R137 ;  /* 0x00000089ff89723e */ /* 0x000fe200000010ff */
[--C-:B------:R-:W-:Y:S01]  /*d010*/  @P4 IMAD.MOV.U32 R161, RZ, RZ, R169.reuse ;  /* 0x000000ffffa14224 */ /* 0x100fe200078e00a9 */
[----:B------:R-:W-:Y:S01]  /*d020*/  F2FP.BF16.F32.PACK_AB R138, RZ, R138 ;  /* 0x0000008aff8a723e */ /* 0x000fe200000010ff */
[--C-:B------:R-:W-:Y:S01]  /*d030*/  IMAD.X R21, R11, 0x1, R169.reuse, P5 ;  /* 0x000000010b157824 */ /* 0x100fe200028e06a9 */
[----:B------:R-:W-:Y:S01]  /*d040*/  ISETP.GT.AND P5, PT, R23, 0x108, P3 ;  /* 0x000001081700780c */ /* 0x000fe20001fa4270 */
[-C--:B------:R-:W-:Y:S01]  /*d050*/  FMUL R128, R128, R186.reuse ;  /* 0x000000ba80807220 */ /* 0x080fe20000400000 */
[----:B------:R-:W-:Y:S01]  /*d060*/  F2FP.BF16.F32.PACK_AB R139, RZ, R139 ;  /* 0x0000008bff8b723e */ /* 0x000fe200000010ff */
[----:B------:R-:W-:Y:S01]  /*d070*/  FMUL R129, R129, R186 ;  /* 0x000000ba81817220 */ /* 0x000fe20000400000 */
[----:B------:R-:W-:Y:S01]  /*d080*/  F2FP.BF16.F32.PACK_AB R140, RZ, R140 ;  /* 0x0000008cff8c723e */ /* 0x000fe200000010ff */
[--C-:B-1----:R-:W-:Y:S01]  /*d090*/  @P4 IMAD.MOV.U32 R160, RZ, RZ, R168.reuse ;  /* 0x000000ffffa04224 */ /* 0x102fe200078e00a8 */
[----:B------:R-:W-:Y:S01]  /*d0a0*/  F2FP.BF16.F32.PACK_AB R141, RZ, R141 ;  /* 0x0000008dff8d723e */ /* 0x000fe200000010ff */
[----:B------:R-:W-:Y:S01]  /*d0b0*/  FMUL R130, R130, R186 ;  /* 0x000000ba82827220 */ /* 0x000fe20000400000 */
[----:B------:R-:W-:Y:S01]  /*d0c0*/  F2FP.BF16.F32.PACK_AB R142, RZ, R142 ;  /* 0x0000008eff8e723e */ /* 0x000fe200000010ff */
[-C--:B------:R-:W-:Y:S01]  /*d0d0*/  FMUL R131, R131, R186.reuse ;  /* 0x000000ba83837220 */ /* 0x080fe20000400000 */
[----:B------:R0:W-:Y:S01]  /*d0e0*/  @P4 STG.E.U16 desc[UR40][R160.64+0x2], R7 ;  /* 0x00000207a0004986 */ /* 0x0001e2000c101528 */
        /* <DEDUP_REMOVED lines=9> */
[----:B------:R-:W-:Y:S01]  /*d180*/  FMUL R120, R120, R186 ;  /* 0x000000ba78787220 */ /* 0x000fe20000400000 */
[----:B------:R-:W-:Y:S01]  /*d190*/  F2FP.BF16.F32.PACK_AB R132, RZ, R132 ;  /* 0x00000084ff84723e */ /* 0x000fe200000010ff */
[-C--:B0-----:R-:W-:Y:S01]  /*d1a0*/  FMUL R7, R152, R186.reuse ;  /* 0x000000ba98077220 */ /* 0x081fe20000400000 */
[----:B------:R-:W-:Y:S01]  /*d1b0*/  F2FP.BF16.F32.PACK_AB R133, RZ, R133 ;  /* 0x00000085ff85723e */ /* 0x000fe200000010ff */
[----:B------:R-:W-:Y:S01]  /*d1c0*/  @P4 STG.E.U16 desc[UR40][R20.64], R162 ;  /* 0x000000a214004986 */ /* 0x000fe2000c101528 */
[----:B------:R-:W-:Y:S01]  /*d1d0*/  ISETP.GT.AND P4, PT, R23, 0x100, P2 ;  /* 0x000001001700780c */ /* 0x000fe20001784270 */
[-C--:B------:R-:W-:Y:S01]  /*d1e0*/  FMUL R121, R121, R186.reuse ;  /* 0x000000ba79797220 */ /* 0x080fe20000400000 */
[----:B------:R-:W-:Y:S01]  /*d1f0*/  F2FP.BF16.F32.PACK_AB R7, RZ, R7 ;  /* 0x00000007ff07723e */ /* 0x000fe200000010ff */
[----:B------:R-:W-:Y:S01]  /*d200*/  @P5 STG.E.U16 desc[UR40][R20.64+0x2], R163 ;  /* 0x000002a314005986 */ /* 0x000fe2000c101528 */
[----:B------:R-:W-:Y:S01]  /*d210*/  ISETP.GT.AND P5, PT, R23, 0x100, P1 ;  /* 0x000001001700780c */ /* 0x000fe20000fa4270 */
        /* <DEDUP_REMOVED lines=8> */
[----:B------:R-:W-:Y:S01]  /*d2a0*/  @P4 IMAD.MOV.U32 R160, RZ, RZ, R168 ;  /* 0x000000ffffa04224 */ /* 0x000fe200078e00a8 */
[----:B------:R-:W-:Y:S01]  /*d2b0*/  F2FP.BF16.F32.PACK_AB R122, RZ, R122 ;  /* 0x0000007aff7a723e */ /* 0x000fe200000010ff */
[----:B------:R-:W-:-:S02]  /*d2c0*/  @P4 IMAD.MOV.U32 R161, RZ, RZ, R169 ;  /* 0x000000ffffa14224 */ /* 0x000fc400078e00a9 */
[-C--:B------:R-:W-:Y:S01]  /*d2d0*/  FMUL R126, R126, R186.reuse ;  /* 0x000000ba7e7e7220 */ /* 0x080fe20000400000 */
[----:B------:R-:W-:Y:S01]  /*d2e0*/  F2FP.BF16.F32.PACK_AB R123, RZ, R123 ;  /* 0x0000007bff7b723e */ /* 0x000fe200000010ff */
[-C--:B------:R-:W-:Y:S01]  /*d2f0*/  FMUL R127, R127, R186.reuse ;  /* 0x000000ba7f7f7220 */ /* 0x080fe20000400000 */
[----:B------:R-:W-:Y:S01]  /*d300*/  F2FP.BF16.F32.PACK_AB R125, RZ, R125 ;  /* 0x0000007dff7d723e */ /* 0x000fe200000010ff */
[----:B------:R0:W-:Y:S01]  /*d310*/  @P4 STG.E.U16 desc[UR40][R160.64+0x10], R164 ;  /* 0x000010a4a0004986 */ /* 0x0001e2000c101528 */
[----:B------:R-:W-:Y:S01]  /*d320*/  ISETP.GT.AND P4, PT, R23, 0x108, P2 ;  /* 0x000001081700780c */ /* 0x000fe20001784270 */
[----:B------:R-:W-:Y:S01]  /*d330*/  FMUL R112, R112, R186 ;  /* 0x000000ba70707220 */ /* 0x000fe20000400000 */
        /* <DEDUP_REMOVED lines=9> */
[----:B0-----:R-:W-:Y:S01]  /*d3d0*/  @P5 IMAD.MOV.U32 R160, RZ, RZ, R168 ;  /* 0x000000ffffa05224 */ /* 0x001fe200078e00a8 */
[----:B------:R-:W-:Y:S01]  /*d3e0*/  F2FP.BF16.F32.PACK_AB R115, RZ, R115 ;  /* 0x00000073ff73723e */ /* 0x000fe200000010ff */
[--C-:B------:R-:W-:Y:S01]  /*d3f0*/  @P5 IMAD.MOV.U32 R161, RZ, RZ, R169.reuse ;  /* 0x000000ffffa15224 */ /* 0x100fe200078e00a9 */
[----:B------:R-:W-:Y:S01]  /*d400*/  F2FP.BF16.F32.PACK_AB R114, RZ, R114 ;  /* 0x00000072ff72723e */ /* 0x000fe200000010ff */
[----:B------:R-:W-:Y:S01]  /*d410*/  FMUL R117, R117, R186 ;  /* 0x000000ba75757220 */ /* 0x000fe20000400000 */
[----:B------:R-:W-:Y:S01]  /*d420*/  F2FP.BF16.F32.PACK_AB R116, RZ, R116 ;  /* 0x00000074ff74723e */ /* 0x000fe200000010ff */
[-C--:B------:R-:W-:Y:S01]  /*d430*/  FMUL R118, R118, R186.reuse ;  /* 0x000000ba76767220 */ /* 0x080fe20000400000 */
[----:B------:R-:W-:Y:S01]  /*d440*/  @P5 STG.E.U16 desc[UR40][R160.64+0x12], R165 ;  /* 0x000012a5a0005986 */ /* 0x000fe2000c101528 */
[----:B------:R-:W-:Y:S01]  /*d450*/  ISETP.GT.AND P5, PT, R23, 0x108, P1 ;  /* 0x000001081700780c */ /* 0x000fe20000fa4270 */
[----:B------:R-:W-:Y:S01]  /*d460*/  FMUL R119, R119, R186 ;  /* 0x000000ba77777220 */ /* 0x000fe20000400000 */
[----:B------:R-:W-:Y:S01]  /*d470*/  F2FP.BF16.F32.PACK_AB R117, RZ, R117 ;  /* 0x00000075ff75723e */ /* 0x000fe200000010ff */
[----:B------:R-:W-:Y:S01]  /*d480*/  @P4 STG.E.U16 desc[UR40][R20.64+0x10], R166 ;  /* 0x000010a614004986 */ /* 0x000fe2000c101528 */
[----:B------:R-:W-:Y:S01]  /*d490*/  IADD3 R152, P4, R12, R168, RZ ;  /* 0x000000a80c987210 */ /* 0x000fe20007f9e0ff */
[----:B------:R-:W-:Y:S01]  /*d4a0*/  FMUL R104, R104, R186 ;  /* 0x000000ba68687220 */ /* 0x000fe20000400000 */
[----:B------:R-:W-:Y:S01]  /*d4b0*/  F2FP.BF16.F32.PACK_AB R118, RZ, R118 ;  /* 0x00000076ff76723e */ /* 0x000fe200000010ff */
[-C--:B------:R-:W-:Y:S01]  /*d4c0*/  FMUL R105, R105, R186.reuse ;  /* 0x000000ba69697220 */ /* 0x080fe20000400000 */
[----:B------:R-:W-:Y:S01]  /*d4d0*/  F2FP.BF16.F32.PACK_AB R119, RZ, R119 ;  /* 0x00000077ff77723e */ /* 0x000fe200000010ff */
[----:B------:R-:W-:Y:S01]  /*d4e0*/  IMAD.X R153, R14, 0x1, R169, P4 ;  /* 0x000000010e997824 */ /* 0x000fe200020e06a9 */
[C---:B------:R-:W-:Y:S01]  /*d4f0*/  ISETP.GT.AND P4, PT, R23.reuse, 0x180, P3 ;  /* 0x000001801700780c */ /* 0x040fe20001f84270 */
[-C--:B------:R-:W-:Y:S01]  /*d500*/  FMUL R106, R106, R186.reuse ;  /* 0x000000ba6a6a7220 */ /* 0x080fe20000400000 */
[C---:B------:R-:W-:Y:S01]  /*d510*/  ISETP.GT.AND P3, PT, R23.reuse, 0x188, P3 ;  /* 0x000001881700780c */ /* 0x040fe20001f64270 */
[----:B------:R0:W-:Y:S01]  /*d520*/  @P5 STG.E.U16 desc[UR40][R20.64+0x12], R167 ;  /* 0x000012a714005986 */ /* 0x0001e2000c101528 */
[----:B------:R-:W-:Y:S01]  /*d530*/  ISETP.GT.AND P5, PT, R23, 0x180, P0 ;  /* 0x000001801700780c */ /* 0x000fe200007a4270 */
[-C--:B------:R-:W-:Y:S01]  /*d540*/  FMUL R107, R107, R186.reuse ;  /* 0x000000ba6b6b7220 */ /* 0x080fe20000400000 */
        /* <DEDUP_REMOVED lines=12> */
[----:B0-----:R-:W-:Y:S01]  /*d610*/  IADD3 R20, P5, R13, R152, RZ ;  /* 0x000000980d147210 */ /* 0x001fe20007fbe0ff */
[-C--:B------:R-:W-:Y:S01]  /*d620*/  FMUL R97, R97, R186.reuse ;  /* 0x000000ba61617220 */ /* 0x080fe20000400000 */
[----:B------:R-:W-:Y:S01]  /*d630*/  F2FP.BF16.F32.PACK_AB R109, RZ, R109 ;  /* 0x0000006dff6d723e */ /* 0x000fe200000010ff */
[----:B------:R0:W-:Y:S01]  /*d640*/  @P4 STG.E.U16 desc[UR40][R152.64+0x2], R15 ;  /* 0x0000020f98004986 */ /* 0x0001e2000c101528 */
[----:B------:R-:W-:Y:S01]  /*d650*/  ISETP.GT.AND P4, PT, R23, 0x180, P2 ;  /* 0x000001801700780c */ /* 0x000fe20001784270 */
[----:B------:R-:W-:Y:S01]  /*d660*/  IMAD.X R21, R11, 0x1, R153, P5 ;  /* 0x000000010b157824 */ /* 0x000fe200028e0699 */
[----:B------:R-:W-:Y:S01]  /*d670*/  ISETP.GT.AND P2, PT, R23, 0x188, P2 ;  /* 0x000001881700780c */ /* 0x000fe20001744270 */
[----:B------:R-:W-:Y:S01]  /*d680*/  FMUL R98, R98, R186 ;  /* 0x000000ba62627220 */ /* 0x000fe20000400000 */
[----:B------:R-:W-:Y:S01]  /*d690*/  F2FP.BF16.F32.PACK_AB R110, RZ, R110 ;  /* 0x0000006eff6e723e */ /* 0x000fe200000010ff */
[-C--:B------:R-:W-:Y:S01]  /*d6a0*/  FMUL R99, R99, R186.reuse ;  /* 0x000000ba63637220 */ /* 0x080fe20000400000 */
[----:B------:R-:W-:Y:S01]  /*d6b0*/  @P0 STG.E.U16 desc[UR40][R20.64], R154 ;  /* 0x0000009a14000986 */ /* 0x000fe2000c101528 */
[C---:B------:R-:W-:Y:S01]  /*d6c0*/  ISETP.GT.AND P0, PT, R23.reuse, 0x180, P1 ;  /* 0x000001801700780c */ /* 0x040fe20000f04270 */
[-C--:B------:R-:W-:Y:S01]  /*d6d0*/  FMUL R100, R100, R186.reuse ;  /* 0x000000ba64647220 */ /* 0x080fe20000400000 */
[----:B------:R-:W-:Y:S01]  /*d6e0*/  ISETP.GT.AND P1, PT, R23, 0x188, P1 ;  /* 0x000001881700780c */ /* 0x000fe20000f24270 */
[----:B------:R-:W-:Y:S01]  /*d6f0*/  @P3 STG.E.U16 desc[UR40][R20.64+0x2], R155 ;  /* 0x0000029b14003986 */ /* 0x000fe2000c101528 */
[----:B------:R-:W-:Y:S01]  /*d700*/  ISETP.GT.AND P3, PT, R3, 0x11, PT ;  /* 0x000000110300780c */ /* 0x000fe20003f64270 */
[-C--:B------:R-:W-:Y:S01]  /*d710*/  FMUL R101, R101, R186.reuse ;  /* 0x000000ba65657220 */ /* 0x080fe20000400000 */
[----:B0-----:R-:W-:Y:S01]  /*d720*/  PRMT R15, R130, 0x7610, R15 ;  /* 0x00007610820f7816 */ /* 0x001fe2000000000f */
[----:B------:R-:W-:Y:S01]  /*d730*/  @P4 STG.E.U16 desc[UR40][R152.64+0x10], R156 ;  /* 0x0000109c98004986 */ /* 0x000fe2000c101528 */
[----:B------:R-:W-:Y:S01]  /*d740*/  ISETP.GT.AND P4, PT, R23, RZ, P3 ;  /* 0x000000ff1700720c */ /* 0x000fe20001f84270 */
[-C--:B------:R-:W-:Y:S01]  /*d750*/  FMUL R102, R102, R186.reuse ;  /* 0x000000ba66667220 */ /* 0x080fe20000400000 */
[----:B------:R-:W-:Y:S01]  /*d760*/  F2FP.BF16.F32.PACK_AB R111, RZ, R111 ;  /* 0x0000006fff6f723e */ /* 0x000fe200000010ff */
[----:B------:R-:W-:Y:S01]  /*d770*/  FMUL R103, R103, R186 ;  /* 0x000000ba67677220 */ /* 0x000fe20000400000 */
[----:B------:R-:W-:Y:S01]  /*d780*/  F2FP.BF16.F32.PACK_AB R96, RZ, R96 ;  /* 0x00000060ff60723e */ /* 0x000fe200000010ff */
[----:B------:R-:W-:Y:S01]  /*d790*/  @P0 STG.E.U16 desc[UR40][R152.64+0x12], R157 ;  /* 0x0000129d98000986 */ /* 0x000fe2000c101528 */
[----:B------:R-:W-:Y:S01]  /*d7a0*/  F2FP.BF16.F32.PACK_AB R97, RZ, R97 ;  /* 0x00000061ff61723e */ /* 0x000fe200000010ff */
[----:B------:R-:W-:Y:S01]  /*d7b0*/  FMUL R88, R88, R186 ;  /* 0x000000ba58587220 */ /* 0x000fe20000400000 */
[----:B------:R-:W-:Y:S01]  /*d7c0*/  F2FP.BF16.F32.PACK_AB R98, RZ, R98 ;  /* 0x00000062ff62723e */ /* 0x000fe200000010ff */
[----:B------:R-:W-:Y:S01]  /*d7d0*/  @P2 STG.E.U16 desc[UR40][R20.64+0x10], R158 ;  /* 0x0000109e14002986 */ /* 0x000fe2000c101528 */
[----:B------:R-:W-:Y:S01]  /*d7e0*/  ISETP.GT.AND P2, PT, R3, 0x10, PT ;  /* 0x000000100300780c */ /* 0x000fe20003f44270 */
[-C--:B------:R-:W-:Y:S01]  /*d7f0*/  FMUL R89, R89, R186.reuse ;  /* 0x000000ba59597220 */ /* 0x080fe20000400000 */
[----:B------:R-:W-:Y:S01]  /*d800*/  F2FP.BF16.F32.PACK_AB R99, RZ, R99 ;  /* 0x00000063ff63723e */ /* 0x000fe200000010ff */
[----:B------:R0:W-:Y:S01]  /*d810*/  @P1 STG.E.U16 desc[UR40][R20.64+0x12], R159 ;  /* 0x0000129f14001986 */ /* 0x0001e2000c101528 */
[C---:B------:R-:W-:Y:S01]  /*d820*/  ISETP.GT.AND P0, PT, R23.reuse, RZ, P2 ;  /* 0x000000ff1700720c */ /* 0x040fe20001704270 */
[-C--:B------:R-:W-:Y:S01]  /*d830*/  FMUL R90, R90, R186.reuse ;  /* 0x000000ba5a5a7220 */ /* 0x080fe20000400000 */
[C---:B------:R-:W-:Y:S01]  /*d840*/  ISETP.GT.AND P1, PT, R23.reuse, 0x8, P3 ;  /* 0x000000081700780c */ /* 0x040fe20001f24270 */
        /* <DEDUP_REMOVED lines=8> */
[----:B0-----:R-:W-:Y:S01]  /*d8d0*/  IMAD.WIDE.U32 R20, R6, 0xf0, R8 ;  /* 0x000000f006147825 */ /* 0x001fe200078e0008 */
[----:B------:R-:W-:Y:S01]  /*d8e0*/  F2FP.BF16.F32.PACK_AB R103, RZ, R103 ;  /* 0x00000067ff67723e */ /* 0x000fe200000010ff */
[----:B------:R-:W-:Y:S01]  /*d8f0*/  @P0 STG.E.U16 desc[UR40][R4.64+0x20], R144 ;  /* 0x0000209004000986 */ /* 0x000fe2000c101528 */
[C---:B------:R-:W-:Y:S01]  /*d900*/  ISETP.GT.AND P0, PT, R3.reuse, 0x18, PT ;  /* 0x000000180300780c */ /* 0x040fe20003f04270 */
[----:B------:R-:W-:Y:S01]  /*d910*/  IMAD.IADD R21, R10, 0x1, R21 ;  /* 0x000000010a157824 */ /* 0x000fe200078e0215 */
[----:B------:R-:W-:Y:S01]  /*d920*/  PRMT R10, R138, 0x7610, R10 ;  /* 0x000076108a0a7816 */ /* 0x000fe2000000000a */
[----:B------:R-:W-:Y:S01]  /*d930*/  @P1 STG.E.U16 desc[UR40][R8.64+0x22], R147 ;  /* 0x0000229308001986 */ /* 0x000fe2000c101528 */
[----:B------:R-:W-:Y:S01]  /*d940*/  ISETP.GT.AND P1, PT, R3, 0x19, PT ;  /* 0x000000190300780c */ /* 0x000fe20003f24270 */
[----:B------:R-:W-:Y:S01]  /*d950*/  FMUL R94, R94, R186 ;  /* 0x000000ba5e5e7220 */ /* 0x000fe20000400000 */
[----:B------:R-:W-:Y:S01]  /*d960*/  F2FP.BF16.F32.PACK_AB R88, RZ, R88 ;  /* 0x00000058ff58723e */ /* 0x000fe200000010ff */
[----:B------:R-:W-:Y:S01]  /*d970*/  @P5 STG.E.U16 desc[UR40][R8.64+0x20], R146 ;  /* 0x0000209208005986 */ /* 0x000fe2000c101528 */
[----:B------:R-:W-:Y:S01]  /*d980*/  ISETP.GT.AND P5, PT, R23, RZ, P0 ;  /* 0x000000ff1700720c */ /* 0x000fe200007a4270 */
[-C--:B------:R-:W-:Y:S01]  /*d990*/  FMUL R95, R95, R186.reuse ;  /* 0x000000ba5f5f7220 */ /* 0x080fe20000400000 */
[----:B------:R-:W-:Y:S01]  /*d9a0*/  ISETP.GT.AND P4, PT, R23, RZ, P1 ;  /* 0x000000ff1700720c */ /* 0x000fe20000f84270 */
[-C--:B------:R-:W-:Y:S01]  /*d9b0*/  FMUL R80, R80, R186.reuse ;  /* 0x000000ba50507220 */ /* 0x080fe20000400000 */
[----:B------:R-:W-:Y:S01]  /*d9c0*/  F2FP.BF16.F32.PACK_AB R89, RZ, R89 ;  /* 0x00000059ff59723e */ /* 0x000fe200000010ff */
        /* <DEDUP_REMOVED lines=8> */
[----:B------:R-:W-:Y:S01]  /*da50*/  @P5 STG.E.U16 desc[UR40][R4.64+0x30], R148 ;  /* 0x0000309404005986 */ /* 0x000fe2000c101528 */
[----:B------:R-:W-:Y:S01]  /*da60*/  ISETP.GT.AND P5, PT, R23, 0x8, P0 ;  /* 0x000000081700780c */ /* 0x000fe200007a4270 */
        /* <DEDUP_REMOVED lines=26> */
[----:B------:R-:W-:Y:S01]  /*dc10*/  @P5 STG.E.U16 desc[UR40][R20.64+0x22], R137 ;  /* 0x0000228914005986 */ /* 0x000fe2000c101528 */
[----:B------:R-:W-:Y:S01]  /*dc20*/  IADD3 R6, P5, R13, R20, RZ ;  /* 0x000000140d067210 */ /* 0x000fe20007fbe0ff */
[----:B------:R-:W-:Y:S01]  /*dc30*/  FMUL R79, R79, R186 ;  /* 0x000000ba4f4f7220 */ /* 0x000fe20000400000 */
[----:B------:R-:W-:Y:S01]  /*dc40*/  F2FP.BF16.F32.PACK_AB R72, RZ, R72 ;  /* 0x00000048ff48723e */ /* 0x000fe200000010ff */
[----:B------:R0:W-:Y:S01]  /*dc50*/  @P4 STG.E.U16 desc[UR40][R20.64+0x20], R136 ;  /* 0x0000208814004986 */ /* 0x0001e2000c101528 */
[----:B------:R-:W-:Y:S01]  /*dc60*/  ISETP.GT.AND P4, PT, R23, 0x88, P2 ;  /* 0x000000881700780c */ /* 0x000fe20001784270 */
[--C-:B------:R-:W-:Y:S01]  /*dc70*/  IMAD.X R7, R11, 0x1, R21.reuse, P5 ;  /* 0x000000010b077824 */ /* 0x100fe200028e0615 */
        /* <DEDUP_REMOVED lines=11> */
[----:B------:R1:W-:Y:S01]  /*dd30*/  @P4 STG.E.U16 desc[UR40][R6.64+0x20], R10 ;  /* 0x0000200a06004986 */ /* 0x0003e2000c101528 */
[----:B0-----:R-:W-:Y:S01]  /*dd40*/  IADD3 R136, P4, R12, R20, RZ ;  /* 0x000000140c887210 */ /* 0x001fe20007f9e0ff */
[----:B------:R-:W-:Y:S01]  /*dd50*/  FMUL R69, R69, R186 ;  /* 0x000000ba45457220 */ /* 0x000fe20000400000 */
[----:B------:R-:W-:Y:S01]  /*dd60*/  F2FP.BF16.F32.PACK_AB R78, RZ, R78 ;  /* 0x0000004eff4e723e */ /* 0x000fe200000010ff */
[----:B------:R0:W-:Y:S01]  /*dd70*/  @P5 STG.E.U16 desc[UR40][R6.64+0x22], R139 ;  /* 0x0000228b06005986 */ /* 0x0001e2000c101528 */
[----:B------:R-:W-:Y:S01]  /*dd80*/  F2FP.BF16.F32.PACK_AB R79, RZ, R79 ;  /* 0x0000004fff4f723e */ /* 0x000fe200000010ff */
[----:B------:R-:W-:Y:S01]  /*dd90*/  IMAD.X R137, R14, 0x1, R21, P4 ;  /* 0x000000010e897824 */ /* 0x000fe200020e0615 */
[----:B------:R-:W-:Y:S01]  /*dda0*/  IADD3 R138, P4, P5, R13, R136, R12 ;  /* 0x000000880d8a7210 */ /* 0x000fe20007d9e00c */
[----:B------:R-:W-:Y:S01]  /*ddb0*/  FMUL R70, R70, R186 ;  /* 0x000000ba46467220 */ /* 0x000fe20000400000 */
[----:B------:R-:W-:Y:S01]  /*ddc0*/  F2FP.BF16.F32.PACK_AB R64, RZ, R64 ;  /* 0x00000040ff40723e */ /* 0x000fe200000010ff */
[-C--:B------:R-:W-:Y:S01]  /*ddd0*/  FMUL R71, R71, R186.reuse ;  /* 0x000000ba47477220 */ /* 0x080fe20000400000 */
[----:B------:R-:W-:Y:S01]  /*dde0*/  F2FP.BF16.F32.PACK_AB R65, RZ, R65 ;  /* 0x00000041ff41723e */ /* 0x000fe200000010ff */
[-C--:B------:R-:W-:Y:S01]  /*ddf0*/  FMUL R56, R56, R186.reuse ;  /* 0x000000ba38387220 */ /* 0x080fe20000400000 */
[----:B-1----:R-:W-:Y:S01]  /*de00*/  PRMT R10, R128, 0x7610, R10 ;  /* 0x00007610800a7816 */ /* 0x002fe2000000000a */
[----:B------:R-:W-:Y:S01]  /*de10*/  FMUL R57, R57, R186 ;  /* 0x000000ba39397220 */ /* 0x000fe20000400000 */
[----:B------:R-:W-:Y:S01]  /*de20*/  F2FP.BF16.F32.PACK_AB R66, RZ, R66 ;  /* 0x00000042ff42723e */ /* 0x000fe200000010ff */
[-C--:B------:R-:W-:Y:S01]  /*de30*/  FMUL R58, R58, R186.reuse ;  /* 0x000000ba3a3a7220 */ /* 0x080fe20000400000 */
[----:B0-----:R-:W-:Y:S01]  /*de40*/  IADD3.X R139, R11, R137, R14, P4, P5 ;  /* 0x000000890b8b7210 */ /* 0x001fe200027ea40e */
[-C--:B------:R-:W-:Y:S01]  /*de50*/  FMUL R59, R59, R186.reuse ;  /* 0x000000ba3b3b7220 */ /* 0x080fe20000400000 */
[----:B------:R-:W-:Y:S01]  /*de60*/  ISETP.GT.AND P4, PT, R23, 0x80, P0 ;  /* 0x000000801700780c */ /* 0x000fe20000784270 */
[-C--:B------:R-:W-:Y:S01]  /*de70*/  FMUL R61, R61, R186.reuse ;  /* 0x000000ba3d3d7220 */ /* 0x080fe20000400000 */
        /* <DEDUP_REMOVED lines=26> */
[----:B------:R-:W-:Y:S01]  /*e020*/  ISETP.GT.AND P4, PT, R23, 0x100, P2 ;  /* 0x000001001700780c */ /* 0x000fe20001784270 */
        /* <DEDUP_REMOVED lines=12> */
[----:B------:R0:W-:Y:S01]  /*e0f0*/  @P4 STG.E.U16 desc[UR40][R136.64+0x20], R10 ;  /* 0x0000200a88004986 */ /* 0x0001e2000c101528 */
[----:B------:R-:W-:Y:S01]  /*e100*/  ISETP.GT.AND P4, PT, R23, 0x108, P2 ;  /* 0x000001081700780c */ /* 0x000fe20001784270 */
[----:B------:R-:W-:Y:S01]  /*e110*/  FMUL R44, R44, R186 ;  /* 0x000000ba2c2c7220 */ /* 0x000fe20000400000 */
[----:B------:R-:W-:Y:S01]  /*e120*/  F2FP.BF16.F32.PACK_AB R50, RZ, R50 ;  /* 0x00000032ff32723e */ /* 0x000fe200000010ff */
[----:B------:R1:W-:Y:S01]  /*e130*/  @P5 STG.E.U16 desc[UR40][R136.64+0x22], R129 ;  /* 0x0000228188005986 */ /* 0x0003e2000c101528 */
[----:B------:R-:W-:Y:S01]  /*e140*/  IADD3 R128, P5, R13, R136, RZ ;  /* 0x000000880d807210 */ /* 0x000fe20007fbe0ff */
[-C--:B------:R-:W-:Y:S01]  /*e150*/  FMUL R45, R45, R186.reuse ;  /* 0x000000ba2d2d7220 */ /* 0x080fe20000400000 */
[----:B------:R-:W-:Y:S01]  /*e160*/  F2FP.BF16.F32.PACK_AB R51, RZ, R51 ;  /* 0x00000033ff33723e */ /* 0x000fe200000010ff */
[----:B------:R-:W-:Y:S01]  /*e170*/  FMUL R46, R46, R186 ;  /* 0x000000ba2e2e7220 */ /* 0x000fe20000400000 */
[----:B------:R-:W-:Y:S01]  /*e180*/  F2FP.BF16.F32.PACK_AB R52, RZ, R52 ;  /* 0x00000034ff34723e */ /* 0x000fe200000010ff */
[-C--:B------:R-:W-:Y:S01]  /*e190*/  FMUL R47, R47, R186.reuse ;  /* 0x000000ba2f2f7220 */ /* 0x080fe20000400000 */
[----:B------:R-:W-:Y:S01]  /*e1a0*/  F2FP.BF16.F32.PACK_AB R53, RZ, R53 ;  /* 0x00000035ff35723e */ /* 0x000fe200000010ff */
[-C--:B------:R-:W-:Y:S01]  /*e1b0*/  FMUL R32, R32, R186.reuse ;  /* 0x000000ba20207220 */ /* 0x080fe20000400000 */
[----:B0-----:R-:W-:Y:S01]  /*e1c0*/  F2FP.BF16.F32.PACK_AB R10, RZ, R131 ;  /* 0x00000083ff0a723e */ /* 0x001fe200000010ff */
[----:B------:R-:W-:Y:S01]  /*e1d0*/  FMUL R33, R33, R186 ;  /* 0x000000ba21217220 */ /* 0x000fe20000400000 */
[----:B------:R-:W-:Y:S01]  /*e1e0*/  F2FP.BF16.F32.PACK_AB R54, RZ, R54 ;  /* 0x00000036ff36723e */ /* 0x000fe200000010ff */
[----:B-1----:R-:W-:Y:S01]  /*e1f0*/  IMAD.X R129, R11, 0x1, R137, P5 ;  /* 0x000000010b817824 */ /* 0x002fe200028e0689 */
[----:B------:R-:W-:Y:S01]  /*e200*/  ISETP.GT.AND P5, PT, R23, 0x108, P3 ;  /* 0x000001081700780c */ /* 0x000fe20001fa4270 */
[-C--:B------:R-:W-:Y:S01]  /*e210*/  FMUL R34, R34, R186.reuse ;  /* 0x000000ba22227220 */ /* 0x080fe20000400000 */
[----:B------:R-:W-:Y:S01]  /*e220*/  F2FP.BF16.F32.PACK_AB R55, RZ, R55 ;  /* 0x00000037ff37723e */ /* 0x000fe200000010ff */
[-C--:B------:R-:W-:Y:S01]  /*e230*/  FMUL R35, R35, R186.reuse ;  /* 0x000000ba23237220 */ /* 0x080fe20000400000 */
[----:B------:R-:W-:Y:S01]  /*e240*/  @P4 STG.E.U16 desc[UR40][R128.64+0x20], R15 ;  /* 0x0000200f80004986 */ /* 0x000fe2000c101528 */
[----:B------:R-:W-:Y:S01]  /*e250*/  IADD3 R130, P4, R136, R13, RZ ;  /* 0x0000000d88827210 */ /* 0x000fe20007f9e0ff */
[----:B------:R-:W-:Y:S01]  /*e260*/  FMUL R36, R36, R186 ;  /* 0x000000ba24247220 */ /* 0x000fe20000400000 */
[----:B------:R-:W-:Y:S01]  /*e270*/  F2FP.BF16.F32.PACK_AB R40, RZ, R40 ;  /* 0x00000028ff28723e */ /* 0x000fe200000010ff */
[-C--:B------:R-:W-:Y:S01]  /*e280*/  FMUL R37, R37, R186.reuse ;  /* 0x000000ba25257220 */ /* 0x080fe20000400000 */
[----:B------:R-:W-:Y:S01]  /*e290*/  F2FP.BF16.F32.PACK_AB R41, RZ, R41 ;  /* 0x00000029ff29723e */ /* 0x000fe200000010ff */
[----:B------:R-:W-:Y:S01]  /*e2a0*/  IMAD.X R131, R137, 0x1, R11, P4 ;  /* 0x0000000189837824 */ /* 0x000fe200020e060b */
[----:B------:R-:W-:Y:S01]  /*e2b0*/  ISETP.GT.AND P4, PT, R23, 0x100, P0 ;  /* 0x000001001700780c */ /* 0x000fe20000784270 */
        /* <DEDUP_REMOVED lines=12> */
[----:B------:R1:W-:Y:S01]  /*e380*/  @P4 STG.E.U16 desc[UR40][R136.64+0x30], R132 ;  /* 0x0000308488004986 */ /* 0x0003e2000c101528 */
        /* <DEDUP_REMOVED lines=9> */
[----:B------:R-:W-:-:S02]  /*e420*/  F2FP.BF16.F32.PACK_AB R32, RZ, R32 ;  /* 0x00000020ff20723e */ /* 0x000fc400000010ff */
[----:B------:R-:W-:Y:S02]  /*e430*/  F2FP.BF16.F32.PACK_AB R33, RZ, R33 ;  /* 0x00000021ff21723e */ /* 0x000fe400000010ff */
[----:B------:R1:W-:Y:S01]  /*e440*/  @P4 STG.E.U16 desc[UR40][R128.64+0x30], R134 ;  /* 0x0000308680004986 */ /* 0x0003e2000c101528 */
[C---:B------:R-:W-:Y:S02]  /*e450*/  ISETP.GT.AND P4, PT, R23.reuse, 0x180, P2 ;  /* 0x000001801700780c */ /* 0x040fe40001784270 */
[----:B------:R-:W-:Y:S02]  /*e460*/  ISETP.GT.AND P2, PT, R23, 0x188, P2 ;  /* 0x000001881700780c */ /* 0x000fe40001744270 */
[----:B------:R1:W-:Y:S01]  /*e470*/  @P5 STG.E.U16 desc[UR40][R128.64+0x32], R135 ;  /* 0x0000328780005986 */ /* 0x0003e2000c101528 */
[----:B0-----:R-:W-:Y:S02]  /*e480*/  IADD3 R130, P5, R12, R136, RZ ;  /* 0x000000880c827210 */ /* 0x001fe40007fbe0ff */
[----:B------:R-:W-:-:S02]  /*e490*/  F2FP.BF16.F32.PACK_AB R34, RZ, R34 ;  /* 0x00000022ff22723e */ /* 0x000fc400000010ff */
[----:B------:R-:W-:Y:S01]  /*e4a0*/  F2FP.BF16.F32.PACK_AB R35, RZ, R35 ;  /* 0x00000023ff23723e */ /* 0x000fe200000010ff */
[----:B------:R-:W-:Y:S01]  /*e4b0*/  IMAD.X R131, R14, 0x1, R137, P5 ;  /* 0x000000010e837824 */ /* 0x000fe200028e0689 */
[----:B------:R-:W-:Y:S02]  /*e4c0*/  IADD3 R10, P5, R13, R130, RZ ;  /* 0x000000820d0a7210 */ /* 0x000fe40007fbe0ff */
[----:B------:R-:W-:Y:S02]  /*e4d0*/  F2FP.BF16.F32.PACK_AB R36, RZ, R36 ;  /* 0x00000024ff24723e */ /* 0x000fe400000010ff */
[----:B------:R1:W-:Y:S01]  /*e4e0*/  @P4 STG.E.U16 desc[UR40][R130.64+0x20], R120 ;  /* 0x0000207882004986 */ /* 0x0003e2000c101528 */
[----:B------:R-:W-:Y:S01]  /*e4f0*/  ISETP.GT.AND P4, PT, R23, 0x180, P3 ;  /* 0x000001801700780c */ /* 0x000fe20001f84270 */
[----:B------:R-:W-:Y:S01]  /*e500*/  IMAD.X R11, R11, 0x1, R131, P5 ;  /* 0x000000010b0b7824 */ /* 0x000fe200028e0683 */
[----:B------:R-:W-:Y:S02]  /*e510*/  ISETP.GT.AND P3, PT, R23, 0x188, P3 ;  /* 0x000001881700780c */ /* 0x000fe40001f64270 */
[----:B------:R-:W-:-:S02]  /*e520*/  F2FP.BF16.F32.PACK_AB R37, RZ, R37 ;  /* 0x00000025ff25723e */ /* 0x000fc400000010ff */
[----:B------:R-:W-:Y:S02]  /*e530*/  F2FP.BF16.F32.PACK_AB R38, RZ, R38 ;  /* 0x00000026ff26723e */ /* 0x000fe400000010ff */
[----:B------:R-:W-:Y:S02]  /*e540*/  F2FP.BF16.F32.PACK_AB R39, RZ, R39 ;  /* 0x00000027ff27723e */ /* 0x000fe400000010ff */
[----:B------:R-:W-:Y:S02]  /*e550*/  F2FP.BF16.F32.PACK_AB R24, RZ, R24 ;  /* 0x00000018ff18723e */ /* 0x000fe400000010ff */
[----:B------:R-:W-:Y:S01]  /*e560*/  F2FP.BF16.F32.PACK_AB R25, RZ, R25 ;  /* 0x00000019ff19723e */ /* 0x000fe200000010ff */
[----:B------:R1:W-:Y:S01]  /*e570*/  @P4 STG.E.U16 desc[UR40][R130.64+0x22], R121 ;  /* 0x0000227982004986 */ /* 0x0003e2000c101528 */
[C---:B------:R-:W-:Y:S02]  /*e580*/  ISETP.GT.AND P4, PT, R23.reuse, 0x180, P0 ;  /* 0x000001801700780c */ /* 0x040fe40000784270 */
[C---:B------:R-:W-:Y:S01]  /*e590*/  ISETP.GT.AND P0, PT, R23.reuse, 0x188, P0 ;  /* 0x000001881700780c */ /* 0x040fe20000704270 */
[----:B------:R1:W-:Y:S01]  /*e5a0*/  @P2 STG.E.U16 desc[UR40][R10.64+0x20], R122 ;  /* 0x0000207a0a002986 */ /* 0x0003e2000c101528 */
[----:B------:R-:W-:-:S02]  /*e5b0*/  ISETP.GT.AND P2, PT, R23, 0x180, P1 ;  /* 0x000001801700780c */ /* 0x000fc40000f44270 */
[----:B------:R-:W-:Y:S01]  /*e5c0*/  ISETP.GT.AND P1, PT, R23, 0x188, P1 ;  /* 0x000001881700780c */ /* 0x000fe20000f24270 */
[----:B------:R1:W-:Y:S01]  /*e5d0*/  @P3 STG.E.U16 desc[UR40][R138.64+0x22], R123 ;  /* 0x0000227b8a003986 */ /* 0x0003e2000c101528 */
[----:B------:R-:W-:Y:S02]  /*e5e0*/  ISETP.GT.AND P3, PT, R3, 0x20, PT ;  /* 0x000000200300780c */ /* 0x000fe40003f64270 */
[----:B------:R-:W-:Y:S02]  /*e5f0*/  F2FP.BF16.F32.PACK_AB R26, RZ, R26 ;  /* 0x0000001aff1a723e */ /* 0x000fe400000010ff */
[----:B------:R-:W-:Y:S01]  /*e600*/  ISETP.GT.AND P5, PT, R23, 0x8, P3 ;  /* 0x000000081700780c */ /* 0x000fe20001fa4270 */
[----:B------:R1:W-:Y:S01]  /*e610*/  @P4 STG.E.U16 desc[UR40][R130.64+0x30], R124 ;  /* 0x0000307c82004986 */ /* 0x0003e2000c101528 */
[----:B------:R-:W-:Y:S02]  /*e620*/  F2FP.BF16.F32.PACK_AB R27, RZ, R27 ;  /* 0x0000001bff1b723e */ /* 0x000fe400000010ff */
[----:B------:R-:W-:Y:S01]  /*e630*/  F2FP.BF16.F32.PACK_AB R28, RZ, R28 ;  /* 0x0000001cff1c723e */ /* 0x000fe200000010ff */
[----:B------:R1:W-:Y:S01]  /*e640*/  @P2 STG.E.U16 desc[UR40][R130.64+0x32], R125 ;  /* 0x0000327d82002986 */ /* 0x0003e2000c101528 */
[----:B------:R-:W-:-:S02]  /*e650*/  ISETP.GT.AND P2, PT, R3, 0x21, PT ;  /* 0x000000210300780c */ /* 0x000fc40003f44270 */
[----:B------:R-:W-:Y:S01]  /*e660*/  F2FP.BF16.F32.PACK_AB R29, RZ, R29 ;  /* 0x0000001dff1d723e */ /* 0x000fe200000010ff */
[----:B------:R1:W-:Y:S01]  /*e670*/  @P0 STG.E.U16 desc[UR40][R10.64+0x30], R126 ;  /* 0x0000307e0a000986 */ /* 0x0003e2000c101528 */
[C---:B------:R-:W-:Y:S02]  /*e680*/  ISETP.GT.AND P0, PT, R23.reuse, RZ, P3 ;  /* 0x000000ff1700720c */ /* 0x040fe40001f04270 */
[C---:B------:R-:W-:Y:S01]  /*e690*/  ISETP.GT.AND P4, PT, R23.reuse, RZ, P2 ;  /* 0x000000ff1700720c */ /* 0x040fe20001784270 */
[----:B------:R1:W-:Y:S01]  /*e6a0*/  @P1 STG.E.U16 desc[UR40][R10.64+0x32], R127 ;  /* 0x0000327f0a001986 */ /* 0x0003e2000c101528 */
[----:B------:R-:W-:Y:S02]  /*e6b0*/  ISETP.GT.AND P1, PT, R23, 0x8, P2 ;  /* 0x000000081700780c */ /* 0x000fe40001724270 */
[----:B------:R-:W-:Y:S02]  /*e6c0*/  F2FP.BF16.F32.PACK_AB R30, RZ, R30 ;  /* 0x0000001eff1e723e */ /* 0x000fe400000010ff */
[----:B------:R-:W-:-:S05]  /*e6d0*/  F2FP.BF16.F32.PACK_AB R31, RZ, R31 ;  /* 0x0000001fff1f723e */ /* 0x000fca00000010ff */
[----:B------:R1:W-:Y:S01]  /*e6e0*/  @P0 STG.E.U16 desc[UR40][R4.64+0x40], R112 ;  /* 0x0000407004000986 */ /* 0x0003e2000c101528 */
[----:B------:R-:W-:-:S03]  /*e6f0*/  ISETP.GT.AND P0, PT, R3, 0x28, PT ;  /* 0x000000280300780c */ /* 0x000fc60003f04270 */
[----:B------:R1:W-:Y:S04]  /*e700*/  @P4 STG.E.U16 desc[UR40][R4.64+0x42], R113 ;  /* 0x0000427104004986 */ /* 0x0003e8000c101528 */
[----:B------:R1:W-:Y:S01]  /*e710*/  @P1 STG.E.U16 desc[UR40][R8.64+0x42], R115 ;  /* 0x0000427308001986 */ /* 0x0003e2000c101528 */
[----:B------:R-:W-:-:S03]  /*e720*/  ISETP.GT.AND P1, PT, R3, 0x29, PT ;  /* 0x000000290300780c */ /* 0x000fc60003f24270 */
[----:B------:R1:W-:Y:S01]  /*e730*/  @P5 STG.E.U16 desc[UR40][R8.64+0x40], R114 ;  /* 0x0000407208005986 */ /* 0x0003e2000c101528 */
[C---:B------:R-:W-:Y:S02]  /*e740*/  ISETP.GT.AND P5, PT, R23.reuse, RZ, P0 ;  /* 0x000000ff1700720c */ /* 0x040fe400007a4270 */
[----:B------:R-:W-:-:S11]  /*e750*/  ISETP.GT.AND P4, PT, R23, RZ, P1 ;  /* 0x000000ff1700720c */ /* 0x000fd60000f84270 */
[----:B------:R1:W-:Y:S01]  /*e760*/  @P5 STG.E.U16 desc[UR40][R4.64+0x50], R116 ;  /* 0x0000507404005986 */ /* 0x0003e2000c101528 */
[----:B------:R-:W-:-:S03]  /*e770*/  ISETP.GT.AND P5, PT, R23, 0x8, P0 ;  /* 0x000000081700780c */ /* 0x000fc600007a4270 */
[----:B------:R1:W-:Y:S01]  /*e780*/  @P4 STG.E.U16 desc[UR40][R4.64+0x52], R117 ;  /* 0x0000527504004986 */ /* 0x0003e2000c101528 */
[----:B------:R-:W-:-:S09]  /*e790*/  ISETP.GT.AND P4, PT, R23, 0x8, P1 ;  /* 0x000000081700780c */ /* 0x000fd20000f84270 */
        /* <DEDUP_REMOVED lines=33> */
[C---:B------:R-:W-:Y:S02]  /*e9b0*/  ISETP.GT.AND P5, PT, R23.reuse, 0x180, P3 ;  /* 0x000001801700780c */ /* 0x040fe40001fa4270 */
[C---:B------:R-:W-:Y:S01]  /*e9c0*/  ISETP.GT.AND P3, PT, R23.reuse, 0x188, P3 ;  /* 0x000001881700780c */ /* 0x040fe20001f64270 */
[----:B------:R1:W-:Y:S01]  /*e9d0*/  @P4 STG.E.U16 desc[UR40][R128.64+0x52], R103 ;  /* 0x0000526780004986 */ /* 0x0003e2000c101528 */
[C---:B------:R-:W-:Y:S02]  /*e9e0*/  ISETP.GT.AND P4, PT, R23.reuse, 0x180, P2 ;  /* 0x000001801700780c */ /* 0x040fe40001784270 */
[----:B------:R-:W-:-:S07]  /*e9f0*/  ISETP.GT.AND P2, PT, R23, 0x188, P2 ;  /* 0x000001881700780c */ /* 0x000fce0001744270 */
[----:B------:R1:W-:Y:S04]  /*ea00*/  @P5 STG.E.U16 desc[UR40][R130.64+0x40], R88 ;  /* 0x0000405882005986 */ /* 0x0003e8000c101528 */
[----:B------:R1:W-:Y:S01]  /*ea10*/  @P4 STG.E.U16 desc[UR40][R130.64+0x42], R89 ;  /* 0x0000425982004986 */ /* 0x0003e2000c101528 */
[C---:B------:R-:W-:Y:S02]  /*ea20*/  ISETP.GT.AND P4, PT, R23.reuse, 0x180, P0 ;  /* 0x000001801700780c */ /* 0x040fe40000784270 */
[C---:B------:R-:W-:Y:S01]  /*ea30*/  ISETP.GT.AND P0, PT, R23.reuse, 0x188, P0 ;  /* 0x000001881700780c */ /* 0x040fe20000704270 */
[----:B------:R1:W-:Y:S01]  /*ea40*/  @P3 STG.E.U16 desc[UR40][R10.64+0x40], R90 ;  /* 0x0000405a0a003986 */ /* 0x0003e2000c101528 */
[C---:B------:R-:W-:Y:S02]  /*ea50*/  ISETP.GT.AND P3, PT, R23.reuse, 0x180, P1 ;  /* 0x000001801700780c */ /* 0x040fe40000f64270 */
[----:B------:R-:W-:Y:S01]  /*ea60*/  ISETP.GT.AND P1, PT, R23, 0x188, P1 ;  /* 0x000001881700780c */ /* 0x000fe20000f24270 */
[----:B------:R1:W-:Y:S01]  /*ea70*/  @P2 STG.E.U16 desc[UR40][R10.64+0x42], R91 ;  /* 0x0000425b0a002986 */ /* 0x0003e2000c101528 */
[----:B------:R-:W-:-:S05]  /*ea80*/  ISETP.GT.AND P2, PT, R3, 0x31, PT ;  /* 0x000000310300780c */ /* 0x000fca0003f44270 */
[----:B------:R1:W-:Y:S01]  /*ea90*/  @P4 STG.E.U16 desc[UR40][R130.64+0x50], R92 ;  /* 0x0000505c82004986 */ /* 0x0003e2000c101528 */
[----:B------:R-:W-:-:S03]  /*eaa0*/  ISETP.GT.AND P4, PT, R23, RZ, P2 ;  /* 0x000000ff1700720c */ /* 0x000fc60001784270 */
[----:B------:R1:W-:Y:S01]  /*eab0*/  @P3 STG.E.U16 desc[UR40][R130.64+0x52], R93 ;  /* 0x0000525d82003986 */ /* 0x0003e2000c101528 */
[----:B------:R-:W-:-:S03]  /*eac0*/  ISETP.GT.AND P3, PT, R3, 0x30, PT ;  /* 0x000000300300780c */ /* 0x000fc60003f64270 */
[----:B------:R1:W-:Y:S01]  /*ead0*/  @P0 STG.E.U16 desc[UR40][R10.64+0x50], R94 ;  /* 0x0000505e0a000986 */ /* 0x0003e2000c101528 */
[C---:B------:R-:W-:Y:S02]  /*eae0*/  ISETP.GT.AND P0, PT, R23.reuse, RZ, P3 ;  /* 0x000000ff1700720c */ /* 0x040fe40001f04270 */
[C---:B------:R-:W-:Y:S01]  /*eaf0*/  ISETP.GT.AND P5, PT, R23.reuse, 0x8, P3 ;  /* 0x000000081700780c */ /* 0x040fe20001fa4270 */
[----:B------:R1:W-:Y:S01]  /*eb00*/  @P1 STG.E.U16 desc[UR40][R10.64+0x52], R95 ;  /* 0x0000525f0a001986 */ /* 0x0003e2000c101528 */
[----:B------:R-:W-:-:S03]  /*eb10*/  ISETP.GT.AND P1, PT, R23, 0x8, P2 ;  /* 0x000000081700780c */ /* 0x000fc60001724270 */
[----:B------:R1:W-:Y:S06]  /*eb20*/  @P4 STG.E.U16 desc[UR40][R4.64+0x62], R81 ;  /* 0x0000625104004986 */ /* 0x0003ec000c101528 */
[----:B------:R1:W-:Y:S01]  /*eb30*/  @P0 STG.E.U16 desc[UR40][R4.64+0x60], R80 ;  /* 0x0000605004000986 */ /* 0x0003e2000c101528 */
[----:B------:R-:W-:-:S03]  /*eb40*/  ISETP.GT.AND P0, PT, R3, 0x38, PT ;  /* 0x000000380300780c */ /* 0x000fc60003f04270 */
        /* <DEDUP_REMOVED lines=57> */
[----:B------:R-:W-:-:S03]  /*eee0*/  ISETP.GT.AND P4, PT, R23, 0x8, P2 ;  /* 0x000000081700780c */ /* 0x000fc60001784270 */
[----:B------:R1:W-:Y:S01]  /*eef0*/  @P3 STG.E.U16 desc[UR40][R130.64+0x72], R61 ;  /* 0x0000723d82003986 */ /* 0x0003e2000c101528 */
[----:B------:R-:W-:-:S03]  /*ef00*/  ISETP.GT.AND P3, PT, R3, 0x41, PT ;  /* 0x000000410300780c */ /* 0x000fc60003f64270 */
[----:B------:R1:W-:Y:S01]  /*ef10*/  @P0 STG.E.U16 desc[UR40][R10.64+0x70], R62 ;  /* 0x0000703e0a000986 */ /* 0x0003e2000c101528 */
[C---:B------:R-:W-:Y:S02]  /*ef20*/  ISETP.GT.AND P0, PT, R23.reuse, RZ, P2 ;  /* 0x000000ff1700720c */ /* 0x040fe40001704270 */
[C---:B------:R-:W-:Y:S01]  /*ef30*/  ISETP.GT.AND P5, PT, R23.reuse, 0x8, P3 ;  /* 0x000000081700780c */ /* 0x040fe20001fa4270 */
[----:B------:R1:W-:Y:S01]  /*ef40*/  @P1 STG.E.U16 desc[UR40][R10.64+0x72], R63 ;  /* 0x0000723f0a001986 */ /* 0x0003e2000c101528 */
[----:B------:R-:W-:-:S09]  /*ef50*/  ISETP.GT.AND P1, PT, R23, RZ, P3 ;  /* 0x000000ff1700720c */ /* 0x000fd20001f24270 */
[----:B------:R1:W-:Y:S01]  /*ef60*/  @P0 STG.E.U16 desc[UR40][R4.64+0x80], R48 ;  /* 0x0000803004000986 */ /* 0x0003e2000c101528 */
[----:B------:R-:W-:-:S03]  /*ef70*/  ISETP.GT.AND P0, PT, R3, 0x49, PT ;  /* 0x000000490300780c */ /* 0x000fc60003f04270 */
[----:B------:R1:W-:Y:S01]  /*ef80*/  @P1 STG.E.U16 desc[UR40][R4.64+0x82], R49 ;  /* 0x0000823104001986 */ /* 0x0003e2000c101528 */
[----:B------:R-:W-:-:S03]  /*ef90*/  ISETP.GT.AND P1, PT, R3, 0x48, PT ;  /* 0x000000480300780c */ /* 0x000fc60003f24270 */
[----:B------:R1:W-:Y:S01]  /*efa0*/  @P4 STG.E.U16 desc[UR40][R8.64+0x80], R50 ;  /* 0x0000803208004986 */ /* 0x0003e2000c101528 */
[----:B------:R-:W-:-:S03]  /*efb0*/  ISETP.GT.AND P4, PT, R23, RZ, P0 ;  /* 0x000000ff1700720c */ /* 0x000fc60000784270 */
[----:B------:R1:W-:Y:S01]  /*efc0*/  @P5 STG.E.U16 desc[UR40][R8.64+0x82], R51 ;  /* 0x0000823308005986 */ /* 0x0003e2000c101528 */
[----:B------:R-:W-:-:S09]  /*efd0*/  ISETP.GT.AND P5, PT, R23, RZ, P1 ;  /* 0x000000ff1700720c */ /* 0x000fd20000fa4270 */
        /* <DEDUP_REMOVED lines=42> */
[----:B------:R1:W-:Y:S01]  /*f280*/  @P4 STG.E.U16 desc[UR40][R130.64+0x80], R24 ;  /* 0x0000801882004986 */ /* 0x0003e2000c101528 */
[C---:B------:R-:W-:Y:S02]  /*f290*/  ISETP.GT.AND P4, PT, R23.reuse, 0x180, P0 ;  /* 0x000001801700780c */ /* 0x040fe40000784270 */
[C---:B------:R-:W-:Y:S01]  /*f2a0*/  ISETP.GT.AND P0, PT, R23.reuse, 0x188, P0 ;  /* 0x000001881700780c */ /* 0x040fe20000704270 */
[----:B------:R1:W-:Y:S01]  /*f2b0*/  @P5 STG.E.U16 desc[UR40][R130.64+0x82], R25 ;  /* 0x0000821982005986 */ /* 0x0003e2000c101528 */
[C---:B------:R-:W-:Y:S02]  /*f2c0*/  ISETP.GT.AND P5, PT, R23.reuse, 0x180, P1 ;  /* 0x000001801700780c */ /* 0x040fe40000fa4270 */
[----:B------:R-:W-:Y:S01]  /*f2d0*/  ISETP.GT.AND P1, PT, R23, 0x188, P1 ;  /* 0x000001881700780c */ /* 0x000fe20000f24270 */
[----:B------:R1:W-:Y:S04]  /*f2e0*/  @P2 STG.E.U16 desc[UR40][R10.64+0x80], R26 ;  /* 0x0000801a0a002986 */ /* 0x0003e8000c101528 */
[----:B------:R1:W-:Y:S04]  /*f2f0*/  @P3 STG.E.U16 desc[UR40][R10.64+0x82], R27 ;  /* 0x0000821b0a003986 */ /* 0x0003e8000c101528 */
[----:B------:R1:W-:Y:S04]  /*f300*/  @P4 STG.E.U16 desc[UR40][R130.64+0x92], R29 ;  /* 0x0000921d82004986 */ /* 0x0003e8000c101528 */
[----:B------:R1:W-:Y:S04]  /*f310*/  @P5 STG.E.U16 desc[UR40][R130.64+0x90], R28 ;  /* 0x0000901c82005986 */ /* 0x0003e8000c101528 */
[----:B------:R1:W-:Y:S04]  /*f320*/  @P1 STG.E.U16 desc[UR40][R10.64+0x90], R30 ;  /* 0x0000901e0a001986 */ /* 0x0003e8000c101528 */
[----:B------:R1:W-:Y:S02]  /*f330*/  @P0 STG.E.U16 desc[UR40][R10.64+0x92], R31 ;  /* 0x0000921f0a000986 */ /* 0x0003e4000c101528 */
.L_x_338:
[----:B------:R-:W-:Y:S05]  /*f340*/  BSYNC B0 ;  /* 0x0000000000007941 */ /* 0x000fea0003800000 */
.L_x_32:
[----:B------:R-:W-:Y:S01]  /*f350*/  ULDC UR4, c[0x0][0xc] ;  /* 0x0000030000047ab9 */ /* 0x000fe20000000800 */
[----:B------:R-:W-:Y:S01]  /*f360*/  ULDC UR5, c[0x0][0x10] ;  /* 0x0000040000057ab9 */ /* 0x000fe20000000800 */
[----:B0-----:R-:W0:Y:S01]  /*f370*/  LDC R3, c[0x0][0x14] ;  /* 0x00000500ff037b82 */ /* 0x001e220000000800 */
[----:B------:R-:W-:Y:S01]  /*f380*/  UIMAD.WIDE.U32 UR4, UR4, UR5, URZ ;  /* 0x00000005040472a5 */ /* 0x000fe2000f8e003f */
[----:B------:R-:W-:Y:S02]  /*f390*/  IMAD.MOV.U32 R23, RZ, RZ, R19 ;  /* 0x000000ffff177224 */ /* 0x000fe400078e0013 */
[----:B------:R-:W-:-:S03]  /*f3a0*/  IMAD.MOV.U32 R17, RZ, RZ, -0x1 ;  /* 0xffffffffff117424 */ /* 0x000fc600078e00ff */
[----:B0-----:R-:W-:-:S04]  /*f3b0*/  IMAD.WIDE.U32 R22, R3, UR4, R22 ;  /* 0x0000000403167c25 */ /* 0x001fc8000f8e0016 */
[----:B------:R-:W-:Y:S01]  /*f3c0*/  IMAD R3, R3, UR5, RZ ;  /* 0x0000000503037c24 */ /* 0x000fe2000f8e02ff */
[----:B------:R-:W-:Y:S02]  /*f3d0*/  ULDC.64 UR4, c[0x0][0x650] ;  /* 0x0001940000047ab9 */ /* 0x000fe40000000a00 */
[----:B------:R-:W-:Y:S01]  /*f3e0*/  ISETP.GE.U32.AND P0, PT, R22, UR4, PT ;  /* 0x0000000416007c0c */ /* 0x000fe2000bf06070 */
[--C-:B------:R-:W-:Y:S01]  /*f3f0*/  IMAD.IADD R19, R23, 0x1, R3.reuse ;  /* 0x0000000117137824 */ /* 0x100fe200078e0203 */
[----:B------:R-:W-:Y:S01]  /*f400*/  PRMT R3, RZ, 0x7610, R3 ;  /* 0x00007610ff037816 */ /* 0x000fe20000000003 */
[----:B------:R-:W-:-:S03]  /*f410*/  IMAD.MOV.U32 R23, RZ, RZ, -0x1 ;  /* 0xffffffffff177424 */ /* 0x000fc600078e00ff */
[----:B------:R-:W-:-:S13]  /*f420*/  ISETP.GE.U32.AND.EX P0, PT, R19, UR5, PT, P0 ;  /* 0x0000000513007c0c */ /* 0x000fda000bf06100 */
[----:B------:R-:W-:Y:S05]  /*f430*/  @P0 BRA `(.L_x_339) ;  /* 0x00000004006c0947 */ /* 0x000fea0003800000 */
[----:B------:R-:W0:Y:S01]  /*f440*/  S2R R12, SR_CTAID.X ;  /* 0x00000000000c7919 */ /* 0x000e220000002500 */
[----:B-1----:R-:W1:Y:S01]  /*f450*/  LDC.64 R10, c[0x0][0x628] ;  /* 0x00018a00ff0a7b82 */ /* 0x002e620000000a00 */
[----:B------:R-:W-:Y:S01]  /*f460*/  ULDC UR4, c[0x0][0x150] ;  /* 0x0000540000047ab9 */ /* 0x000fe20000000800 */
[----:B------:R-:W-:Y:S01]  /*f470*/  IMAD.MOV.U32 R8, RZ, RZ, R22 ;  /* 0x000000ffff087224 */ /* 0x000fe200078e0016 */
[----:B------:R-:W0:Y:S01]  /*f480*/  S2R R24, SR_CTAID.Y ;  /* 0x0000000000187919 */ /* 0x000e220000002600 */
[----:B------:R-:W-:-:S04]  /*f490*/  IMAD.MOV.U32 R9, RZ, RZ, R19 ;  /* 0x000000ffff097224 */ /* 0x000fc800078e0013 */
[----:B------:R-:W2:Y:S08]  /*f4a0*/  LDC R21, c[0x0][0x144] ;  /* 0x00005100ff157b82 */ /* 0x000eb00000000800 */
[----:B------:R-:W2:Y:S08]  /*f4b0*/  LDC R0, c[0x0][0x630] ;  /* 0x00018c00ff007b82 */ /* 0x000eb00000000800 */
[----:B------:R-:W2:Y:S01]  /*f4c0*/  LDC.64 R14, c[0x0][0x620] ;  /* 0x00018800ff0e7b82 */ /* 0x000ea20000000a00 */
[----:B-1----:R-:W-:-:S04]  /*f4d0*/  ISETP.NE.U32.AND P0, PT, R10, RZ, PT ;  /* 0x000000ff0a00720c */ /* 0x002fc80003f05070 */
[----:B------:R-:W-:Y:S02]  /*f4e0*/  ISETP.NE.AND.EX P0, PT, R11, RZ, PT, P0 ;  /* 0x000000ff0b00720c */ /* 0x000fe40003f05300 */
[----:B0-----:R-:W-:-:S05]  /*f4f0*/  I2FP.F32.U32 R3, R12 ;  /* 0x0000000c00037245 */ /* 0x001fca0000201000 */
[----:B------:R-:W-:-:S04]  /*f500*/  FMUL R3, R3, UR4 ;  /* 0x0000000403037c20 */ /* 0x000fc80008400000 */
[----:B------:R0:W1:Y:S02]  /*f510*/  F2I.U32.TRUNC.NTZ R20, R3 ;  /* 0x0000000300147305 */ /* 0x000064000020f000 */
[----:B------:R-:W-:Y:S05]  /*f520*/  @!P0 BRA `(.L_x_340) ;  /* 0x0000000000288947 */ /* 0x000fea0003800000 */
[----:B0-----:R-:W0:Y:S02]  /*f530*/  LDC R3, c[0x0][0x634] ;  /* 0x00018d00ff037b82 */ /* 0x001e240000000800 */
        /* <DEDUP_REMOVED lines=9> */
.L_x_340:
[----:B------:R-:W3:Y:S01]  /*f5d0*/  LDC.64 R28, c[0x0][0x640] ;  /* 0x00019000ff1c7b82 */ /* 0x000ee20000000a00 */
[-C--:B--2---:R-:W-:Y:S01]  /*f5e0*/  SHF.R.U64 R17, R8, R0.reuse, R9 ;  /* 0x0000000008117219 */ /* 0x084fe20000001209 */
[----:B------:R-:W-:Y:S01]  /*f5f0*/  IMAD.MOV.U32 R23, RZ, RZ, R19 ;  /* 0x000000ffff177224 */ /* 0x000fe200078e0013 */
[----:B------:R-:W-:Y:S01]  /*f600*/  SHF.R.U32.HI R0, RZ, R0, R9 ;  /* 0x00000000ff007219 */ /* 0x000fe20000011609 */
[----:B-1----:R-:W-:Y:S01]  /*f610*/  IMAD.MOV R20, RZ, RZ, -R20 ;  /* 0x000000ffff147224 */ /* 0x002fe200078e0a14 */
[----:B0-----:R-:W-:Y:S01]  /*f620*/  IADD3 R3, P0, RZ, -R17, RZ ;  /* 0x80000011ff037210 */ /* 0x001fe20007f1e0ff */
[----:B------:R-:W-:Y:S01]  /*f630*/  ULDC UR4, c[0x0][0x154] ;  /* 0x0000550000047ab9 */ /* 0x000fe20000000800 */
[----:B------:R-:W-:Y:S01]  /*f640*/  IMAD.MOV.U32 R7, RZ, RZ, 0x1 ;  /* 0x00000001ff077424 */ /* 0x000fe200078e00ff */
[----:B------:R-:W0:Y:S01]  /*f650*/  LDC R6, c[0x0][0x618] ;  /* 0x00018600ff067b82 */ /* 0x000e220000000800 */
[----:B------:R-:W-:Y:S02]  /*f660*/  IMAD R21, R21, R20, R12 ;  /* 0x0000001415157224 */ /* 0x000fe400078e020c */
[----:B------:R-:W-:-:S04]  /*f670*/  IMAD.X R5, RZ, RZ, ~R0, P0 ;  /* 0x000000ffff057224 */ /* 0x000fc800000e0e00 */
[-C--:B------:R-:W-:Y:S01]  /*f680*/  IMAD R0, R5, R14.reuse, RZ ;  /* 0x0000000e05007224 */ /* 0x080fe200078e02ff */
[----:B------:R-:W1:Y:S01]  /*f690*/  LDC R8, c[0x0][0x608] ;  /* 0x00018200ff087b82 */ /* 0x000e620000000800 */
[----:B------:R-:W-:-:S04]  /*f6a0*/  IMAD.WIDE.U32 R4, R3, R14, R22 ;  /* 0x0000000e03047225 */ /* 0x000fc800078e0016 */
[----:B------:R-:W-:Y:S01]  /*f6b0*/  IMAD R3, R3, R15, R0 ;  /* 0x0000000f03037224 */ /* 0x000fe200078e0200 */
[----:B------:R-:W-:Y:S02]  /*f6c0*/  I2FP.F32.U32 R0, R24 ;  /* 0x0000001800007245 */ /* 0x000fe40000201000 */
[----:B------:R-:W2:Y:S01]  /*f6d0*/  LDC R26, c[0x0][0x658] ;  /* 0x00019600ff1a7b82 */ /* 0x000ea20000000800 */
[----:B------:R-:W-:Y:S01]  /*f6e0*/  IMAD.IADD R3, R5, 0x1, R3 ;  /* 0x0000000105037824 */ /* 0x000fe200078e0203 */
[----:B---3--:R-:W-:Y:S01]  /*f6f0*/  ISETP.NE.U32.AND P0, PT, R28, RZ, PT ;  /* 0x000000ff1c00720c */ /* 0x008fe20003f05070 */
[----:B------:R-:W-:Y:S01]  /*f700*/  FMUL R0, R0, UR4 ;  /* 0x0000000400007c20 */ /* 0x000fe20008400000 */
[----:B------:R-:W-:Y:S02]  /*f710*/  IMAD.MOV.U32 R5, RZ, RZ, -0x1 ;  /* 0xffffffffff057424 */ /* 0x000fe400078e00ff */
[----:B------:R-:W-:Y:S01]  /*f720*/  ISETP.NE.AND.EX P0, PT, R29, RZ, PT, P0 ;  /* 0x000000ff1d00720c */ /* 0x000fe20003f05300 */
[----:B------:R3:W2:Y:S01]  /*f730*/  F2I.U32.TRUNC.NTZ R13, R0 ;  /* 0x00000000000d7305 */ /* 0x0006a2000020f000 */
[----:B------:R-:W3:Y:S01]  /*f740*/  LDC R15, c[0x0][0x148] ;  /* 0x00005200ff0f7b82 */ /* 0x000ee20000000800 */
[----:B0-----:R-:W-:-:S02]  /*f750*/  SHF.R.U64 R12, R4, R6, R3 ;  /* 0x00000006040c7219 */ /* 0x001fc40000001203 */
[----:B------:R-:W-:-:S05]  /*f760*/  SHF.R.U32.HI R3, RZ, R6, R3 ;  /* 0x00000006ff037219 */ /* 0x000fca0000011603 */
[----:B------:R-:W0:Y:S01]  /*f770*/  LDC R20, c[0x0][0x600] ;  /* 0x00018000ff147b82 */ /* 0x000e220000000800 */
[-CC-:B-1----:R-:W-:Y:S02]  /*f780*/  SHF.R.U64 R10, R12, R8.reuse, R3.reuse ;  /* 0x000000080c0a7219 */ /* 0x182fe40000001203 */
[----:B------:R-:W-:-:S05]  /*f790*/  SHF.R.U32.HI R3, RZ, R8, R3 ;  /* 0x00000008ff037219 */ /* 0x000fca0000011603 */
[----:B------:R-:W1:Y:S01]  /*f7a0*/  LDC R25, c[0x0][0x648] ;  /* 0x00019200ff197b82 */ /* 0x000e620000000800 */
[-C--:B--2---:R-:W-:Y:S02]  /*f7b0*/  SHF.L.U32 R4, R5, R26.reuse, RZ ;  /* 0x0000001a05047219 */ /* 0x084fe400000006ff */
[-CC-:B------:R-:W-:Y:S02]  /*f7c0*/  SHF.R.U64 R14, R10, R26.reuse, R3.reuse ;  /* 0x0000001a0a0e7219 */ /* 0x180fe40000001203 */
[----:B------:R-:W-:Y:S02]  /*f7d0*/  SHF.R.U32.HI R5, RZ, R26, R3 ;  /* 0x0000001aff057219 */ /* 0x000fe40000011603 */
[----:B------:R-:W-:Y:S01]  /*f7e0*/  LOP3.LUT R23, RZ, R4, RZ, 0x33, !PT ;  /* 0x00000004ff177212 */ /* 0x000fe200078e33ff */
[----:B------:R-:W2:Y:S01]  /*f7f0*/  LDC R27, c[0x0][0x638] ;  /* 0x00018e00ff1b7b82 */ /* 0x000ea20000000800 */
[----:B------:R-:W-:Y:S01]  /*f800*/  SHF.L.U32 R26, R7, R26, RZ ;  /* 0x0000001a071a7219 */ /* 0x000fe200000006ff */
[----:B------:R-:W-:-:S06]  /*f810*/  IMAD.MOV.U32 R4, RZ, RZ, R14 ;  /* 0x000000ffff047224 */ /* 0x000fcc00078e000e */
[----:B------:R-:W0:Y:S01]  /*f820*/  LDC R30, c[0x0][0x610] ;  /* 0x00018400ff1e7b82 */ /* 0x000e220000000800 */
        /* <DEDUP_REMOVED lines=11> */
.L_x_341:
[----:B------:R-:W4:Y:S01]  /*f8e0*/  LDC R3, c[0x0][0x65c] ;  /* 0x00019700ff037b82 */ /* 0x000f220000000800 */
[----:B-1-3--:R-:W-:Y:S01]  /*f8f0*/  SHF.R.U64 R0, R4, R25, R5 ;  /* 0x0000001904007219 */ /* 0x00afe20000001205 */
[----:B0-----:R-:W-:Y:S01]  /*f900*/  VIADD R7, R20, 0xffffffff ;  /* 0xffffffff14077836 */ /* 0x001fe20000000000 */
[----:B------:R-:W-:Y:S01]  /*f910*/  LOP3.LUT R5, R10, R23, RZ, 0xc0, !PT ;  /* 0x000000170a057212 */ /* 0x000fe200078ec0ff */
[----:B------:R-:W-:Y:S02]  /*f920*/  IMAD.MOV R13, RZ, RZ, -R13 ;  /* 0x000000ffff0d7224 */ /* 0x000fe400078e0a0d */
[----:B------:R-:W-:Y:S01]  /*f930*/  IMAD.MOV.U32 R4, RZ, RZ, 0x1 ;  /* 0x00000001ff047424 */ /* 0x000fe200078e00ff */
[----:B------:R-:W-:Y:S02]  /*f940*/  LOP3.LUT R12, R12, R7, RZ, 0xc0, !PT ;  /* 0x000000070c0c7212 */ /* 0x000fe400078ec0ff */
[----:B----4-:R-:W-:Y:S01]  /*f950*/  ISETP.NE.AND P0, PT, R3, 0x1, PT ;  /* 0x000000010300780c */ /* 0x010fe20003f05270 */
[----:B------:R-:W-:-:S02]  /*f960*/  IMAD.MOV R3, RZ, RZ, -R0 ;  /* 0x000000ffff037224 */ /* 0x000fc400078e0a00 */
[----:B------:R-:W-:Y:S02]  /*f970*/  IMAD R0, R26, R0, R5 ;  /* 0x000000001a007224 */ /* 0x000fe400078e0205 */
[----:B--2---:R-:W-:-:S04]  /*f980*/  IMAD R3, R3, R27, R14 ;  /* 0x0000001b03037224 */ /* 0x004fc800078e020e */
[----:B------:R-:W-:Y:S01]  /*f990*/  IMAD R5, R3, R20, R12 ;  /* 0x0000001403057224 */ /* 0x000fe200078e020c */
[----:B------:R-:W-:-:S03]  /*f9a0*/  PRMT R3, R4, 0x7610, R3 ;  /* 0x0000761004037816 */ /* 0x000fc60000000003 */
[----:B------:R-:W-:-:S04]  /*f9b0*/  @P0 IMAD R21, R15, R13, R24 ;  /* 0x0000000d0f150224 */ /* 0x000fc800078e0218 */
[----:B------:R-:W-:-:S05]  /*f9c0*/  IMAD R0, R0, R30, R21 ;  /* 0x0000001e00007224 */ /* 0x000fca00078e0215 */
[----:B------:R-:W-:Y:S02]  /*f9d0*/  SEL R23, R5, R0, !P0 ;  /* 0x0000000005177207 */ /* 0x000fe40004000000 */
[----:B------:R-:W-:-:S07]  /*f9e0*/  SEL R0, R0, R5, !P0 ;  /* 0x0000000500007207 */ /* 0x000fce0004000000 */
.L_x_339:
[----:B------:R0:W-:Y:S01]  /*f9f0*/  STL [R1], R0 ;  /* 0x0000000001007387 */ /* 0x0001e20000100800 */
[----:B------:R-:W-:-:S13]  /*fa00*/  LOP3.LUT P0, RZ, R3, 0xff, RZ, 0xc0, !PT ;  /* 0x000000ff03ff7812 */ /* 0x000fda000780c0ff */
[----:B0-----:R-:W-:Y:S05]  /*fa10*/  @P0 BRA `(.L_x_342) ;  /* 0xffffff1400fc0947 */ /* 0x001fea000383ffff */
[----:B------:R-:W-:Y:S05]  /*fa20*/  EXIT ;  /* 0x000000000000794d */ /* 0x000fea0003800000 */
.L_x_7:
[----:B0-----:R-:W-:Y:S01]  /*fa30*/  ULDC.64 UR4, c[0x0][0x650] ;  /* 0x0001940000047ab9 */ /* 0x001fe20000000a00 */
[----:B------:R-:W-:Y:S01]  /*fa40*/  PRMT R2, RZ, 0x7610, R2 ;  /* 0x00007610ff027816 */ /* 0x000fe20000000002 */
[----:B------:R-:W-:Y:S01]  /*fa50*/  IMAD.MOV.U32 R12, RZ, RZ, -0x1 ;  /* 0xffffffffff0c7424 */ /* 0x000fe200078e00ff */
[----:B------:R-:W-:Y:S01]  /*fa60*/  ISETP.GE.U32.AND P0, PT, R22, UR4, PT ;  /* 0x0000000416007c0c */ /* 0x000fe2000bf06070 */
[----:B------:R-:W-:Y:S02]  /*fa70*/  IMAD.MOV.U32 R17, RZ, RZ, -0x1 ;  /* 0xffffffffff117424 */ /* 0x000fe400078e00ff */
[----:B------:R-:W-:Y:S01]  /*fa80*/  IMAD.MOV.U32 R13, RZ, RZ, -0x1 ;  /* 0xffffffffff0d7424 */ /* 0x000fe200078e00ff */
[----:B------:R-:W-:-:S13]  /*fa90*/  ISETP.GE.U32.AND.EX P0, PT, R19, UR5, PT, P0 ;  /* 0x0000000513007c0c */ /* 0x000fda000bf06100 */
[----:B------:R-:W-:Y:S05]  /*faa0*/  @P0 BRA `(.L_x_343) ;  /* 0x0000000400340947 */ /* 0x000fea0003800000 */
        /* <DEDUP_REMOVED lines=18> */
.L_x_344:
[----:B------:R-:W0:Y:S01]  /*fbd0*/  LDC.64 R26, c[0x0][0x640] ;  /* 0x00019000ff1a7b82 */ /* 0x000e220000000a00 */
[-C--:B------:R-:W-:Y:S01]  /*fbe0*/  SHF.R.U64 R16, R12, R2.reuse, R13 ;  /* 0x000000020c107219 */ /* 0x080fe2000000120d */
[----:B------:R-:W-:Y:S01]  /*fbf0*/  IMAD.MOV.U32 R23, RZ, RZ, R19 ;  /* 0x000000ffff177224 */ /* 0x000fe200078e0013 */
[----:B------:R-:W-:Y:S01]  /*fc00*/  SHF.R.U32.HI R2, RZ, R2, R13 ;  /* 0x00000002ff027219 */ /* 0x000fe2000001160d */
[----:B------:R-:W-:Y:S01]  /*fc10*/  IMAD.MOV.U32 R28, RZ, RZ, 0x1 ;  /* 0x00000001ff1c7424 */ /* 0x000fe200078e00ff */
[----:B------:R-:W-:-:S03]  /*fc20*/  IADD3 R11, P0, RZ, -R16, RZ ;  /* 0x80000010ff0b7210 */ /* 0x000fc60007f1e0ff */
[----:B------:R-:W1:Y:S02]  /*fc30*/  LDC R10, c[0x0][0x618] ;  /* 0x00018600ff0a7b82 */ /* 0x000e640000000800 */
[----:B------:R-:W-:-:S04]  /*fc40*/  IMAD.X R9, RZ, RZ, ~R2, P0 ;  /* 0x000000ffff097224 */ /* 0x000fc800000e0e02 */
[-C--:B------:R-:W-:Y:S02]  /*fc50*/  IMAD R2, R9, R20.reuse, RZ ;  /* 0x0000001409027224 */ /* 0x080fe400078e02ff */
[----:B------:R-:W2:Y:S01]  /*fc60*/  LDC R12, c[0x0][0x608] ;  /* 0x00018200ff0c7b82 */ /* 0x000ea20000000800 */
[----:B------:R-:W-:-:S04]  /*fc70*/  IMAD.WIDE.U32 R8, R11, R20, R22 ;  /* 0x000000140b087225 */ /* 0x000fc800078e0016 */
[----:B------:R-:W-:-:S03]  /*fc80*/  IMAD R11, R11, R21, R2 ;  /* 0x000000150b0b7224 */ /* 0x000fc600078e0202 */
[----:B------:R-:W3:Y:S01]  /*fc90*/  LDC R25, c[0x0][0x658] ;  /* 0x00019600ff197b82 */ /* 0x000ee20000000800 */
[----:B------:R-:W-:Y:S01]  /*fca0*/  IMAD.IADD R9, R9, 0x1, R11 ;  /* 0x0000000109097824 */ /* 0x000fe200078e020b */
[----:B0-----:R-:W-:-:S04]  /*fcb0*/  ISETP.NE.U32.AND P0, PT, R26, RZ, PT ;  /* 0x000000ff1a00720c */ /* 0x001fc80003f05070 */
[----:B------:R-:W-:Y:S02]  /*fcc0*/  ISETP.NE.AND.EX P0, PT, R27, RZ, PT, P0 ;  /* 0x000000ff1b00720c */ /* 0x000fe40003f05300 */
[----:B------:R-:W0:Y:S01]  /*fcd0*/  LDC R20, c[0x0][0x600] ;  /* 0x00018000ff147b82 */ /* 0x000e220000000800 */
[-CC-:B-1----:R-:W-:Y:S01]  /*fce0*/  SHF.R.U64 R6, R8, R10.reuse, R9.reuse ;  /* 0x0000000a08067219 */ /* 0x182fe20000001209 */
[----:B------:R-:W-:Y:S01]  /*fcf0*/  IMAD.MOV.U32 R8, RZ, RZ, -0x1 ;  /* 0xffffffffff087424 */ /* 0x000fe200078e00ff */
[----:B------:R-:W-:-:S05]  /*fd00*/  SHF.R.U32.HI R9, RZ, R10, R9 ;  /* 0x0000000aff097219 */ /* 0x000fca0000011609 */
[----:B------:R-:W1:Y:S01]  /*fd10*/  LDC R23, c[0x0][0x648] ;  /* 0x00019200ff177b82 */ /* 0x000e620000000800 */
[-CC-:B--2---:R-:W-:Y:S02]  /*fd20*/  SHF.R.U64 R17, R6, R12.reuse, R9.reuse ;  /* 0x0000000c06117219 */ /* 0x184fe40000001209 */
[----:B------:R-:W-:-:S05]  /*fd30*/  SHF.R.U32.HI R2, RZ, R12, R9 ;  /* 0x0000000cff027219 */ /* 0x000fca0000011609 */
[----:B------:R-:W2:Y:S01]  /*fd40*/  LDC R24, c[0x0][0x638] ;  /* 0x00018e00ff187b82 */ /* 0x000ea20000000800 */
[-C--:B---3--:R-:W-:Y:S02]  /*fd50*/  SHF.L.U32 R8, R8, R25.reuse, RZ ;  /* 0x0000001908087219 */ /* 0x088fe400000006ff */
[-CC-:B------:R-:W-:Y:S02]  /*fd60*/  SHF.R.U64 R21, R17, R25.reuse, R2.reuse ;  /* 0x0000001911157219 */ /* 0x180fe40000001202 */
[----:B------:R-:W-:Y:S02]  /*fd70*/  LOP3.LUT R30, RZ, R8, RZ, 0x33, !PT ;  /* 0x00000008ff1e7212 */ /* 0x000fe400078e33ff */
[----:B------:R-:W-:Y:S01]  /*fd80*/  SHF.R.U32.HI R9, RZ, R25, R2 ;  /* 0x00000019ff097219 */ /* 0x000fe20000011602 */
[----:B------:R-:W3:Y:S01]  /*fd90*/  LDC R29, c[0x0][0x610] ;  /* 0x00018400ff1d7b82 */ /* 0x000ee20000000800 */
[----:B------:R-:W-:Y:S01]  /*fda0*/  IMAD.MOV.U32 R8, RZ, RZ, R21 ;  /* 0x000000ffff087224 */ /* 0x000fe200078e0015 */
[----:B------:R-:W-:Y:S06]  /*fdb0*/  @!P0 BRA `(.L_x_345) ;  /* 0x0000000000288947 */ /* 0x000fec0003800000 */
        /* <DEDUP_REMOVED lines=10> */
.L_x_345:
[----:B------:R-:W4:Y:S01]  /*fe60*/  LDC R2, c[0x0][0x65c] ;  /* 0x00019700ff027b82 */ /* 0x000f220000000800 */
[----:B-1----:R-:W-:Y:S01]  /*fe70*/  SHF.R.U64 R5, R8, R23, R9 ;  /* 0x0000001708057219 */ /* 0x002fe20000001209 */
[----:B0-----:R-:W-:Y:S01]  /*fe80*/  VIADD R9, R20, 0xffffffff ;  /* 0xffffffff14097836 */ /* 0x001fe20000000000 */
[----:B------:R-:W-:Y:S01]  /*fe90*/  SHF.L.U32 R28, R28, R25, RZ ;  /* 0x000000191c1c7219 */ /* 0x000fe200000006ff */
[----:B------:R-:W-:Y:S02]  /*fea0*/  IMAD.MOV.U32 R13, RZ, RZ, R16 ;  /* 0x000000ffff0d7224 */ /* 0x000fe400078e0010 */
[----:B------:R-:W-:Y:S01]  /*feb0*/  IMAD.MOV R8, RZ, RZ, -R5 ;  /* 0x000000ffff087224 */ /* 0x000fe200078e0a05 */
[----:B----4-:R-:W-:Y:S02]  /*fec0*/  ISETP.NE.AND P0, PT, R2, 0x1, PT ;  /* 0x000000010200780c */ /* 0x010fe40003f05270 */
[----:B------:R-:W-:-:S11]  /*fed0*/  LOP3.LUT R2, R17, R30, RZ, 0xc0, !PT ;  /* 0x0000001e11027212 */ /* 0x000fd600078ec0ff */
[----:B------:R-:W-:Y:S02]  /*fee0*/  @P0 IMAD R3, R7, R14, R4 ;  /* 0x0000000e07030224 */ /* 0x000fe400078e0204 */
[----:B------:R-:W-:Y:S01]  /*fef0*/  IMAD R4, R28, R5, R2 ;  /* 0x000000051c047224 */ /* 0x000fe200078e0202 */
[----:B------:R-:W-:Y:S01]  /*ff00*/  LOP3.LUT R5, R6, R9, RZ, 0xc0, !PT ;  /* 0x0000000906057212 */ /* 0x000fe200078ec0ff */
[----:B--2---:R-:W-:Y:S02]  /*ff10*/  IMAD R2, R8, R24, R21 ;  /* 0x0000001808027224 */ /* 0x004fe400078e0215 */
[----:B---3--:R-:W-:Y:S02]  /*ff20*/  IMAD R3, R4, R29, R3 ;  /* 0x0000001d04037224 */ /* 0x008fe400078e0203 */
[----:B------:R-:W-:Y:S02]  /*ff30*/  IMAD R12, R2, R20, R5 ;  /* 0x00000014020c7224 */ /* 0x000fe400078e0205 */
[----:B------:R-:W-:-:S03]  /*ff40*/  IMAD.MOV.U32 R4, RZ, RZ, 0x1 ;  /* 0x00000001ff047424 */ /* 0x000fc600078e00ff */
[----:B------:R-:W-:Y:S02]  /*ff50*/  SEL R17, R12, R3, !P0 ;  /* 0x000000030c117207 */ /* 0x000fe40004000000 */
[----:B------:R-:W-:Y:S02]  /*ff60*/  PRMT R2, R4, 0x7610, R2 ;  /* 0x0000761004027816 */ /* 0x000fe40000000002 */
[----:B------:R-:W-:-:S07]  /*ff70*/  SEL R12, R3, R12, !P0 ;  /* 0x0000000c030c7207 */ /* 0x000fce0004000000 */
.L_x_343:
[----:B------:R-:W-:-:S08]  /*ff80*/  NOP ;  /* 0x0000000000007918 */ /* 0x000fd00000000000 */
[----:B------:R-:W0:-:S00]  /*ff90*/  USETMAXREG.DEALLOC.CTAPOOL 0x28 ;  /* 0x00000028000079c8 */ /* 0x000e0000080e0500 */
[----:B0-----:R-:W-:-:S13]  /*ffa0*/  ISETP.NE.AND P0, PT, R0, RZ, PT ;  /* 0x000000ff0000720c */ /* 0x001fda0003f05270 */
[----:B------:R-:W-:Y:S05]  /*ffb0*/  @P0 EXIT ;  /* 0x000000000000094d */ /* 0x000fea0003800000 */
[----:B------:R-:W-:Y:S01]  /*ffc0*/  LOP3.LUT P0, RZ, R2, 0xff, RZ, 0xc0, !PT ;  /* 0x000000ff02ff7812 */ /* 0x000fe2000780c0ff */
[----:B------:R-:W-:Y:S02]  /*ffd0*/  IMAD.MOV.U32 R0, RZ, RZ, 0x1 ;  /* 0x00000001ff007424 */ /* 0x000fe400078e00ff */
[----:B------:R-:W-:-:S10]  /*ffe0*/  IMAD.MOV.U32 R10, RZ, RZ, RZ ;  /* 0x000000ffff0a7224 */ /* 0x000fd400078e00ff */
[----:B------:R-:W-:Y:S05]  /*fff0*/  @!P0 BRA `(.L_x_346) ;  /* 0x0000000c00488947 */ /* 0x000fea0003800000 */
[----:B------:R-:W0:Y:S01]  /*10000*/  LDC R0, c[0x0][0x28c] ;  /* 0x0000a300ff007b82 */ /* 0x000e220000000800 */
[----:B------:R-:W1:Y:S01]  /*10010*/  S2R R8, SR_CgaCtaId ;  /* 0x0000000000087919 */ /* 0x000e620000008800 */
[----:B------:R-:W-:Y:S01]  /*10020*/  ULDC UR5, c[0x0][0x600] ;  /* 0x0001800000057ab9 */ /* 0x000fe20000000800 */
[----:B------:R-:W-:Y:S01]  /*10030*/  ULDC UR4, c[0x0][0xc] ;  /* 0x0000030000047ab9 */ /* 0x000fe20000000800 */
[----:B------:R-:W-:Y:S01]  /*10040*/  UIADD3 UR16, UR5, -0x1, URZ ;  /* 0xffffffff05107890 */ /* 0x000fe2000fffe03f */
[----:B------:R-:W-:Y:S01]  /*10050*/  BSSY B0, `(.L_x_346) ;  /* 0x00000cc000007945 */ /* 0x000fe20003800000 */
[----:B------:R-:W-:Y:S01]  /*10060*/  ULDC UR6, c[0x0][0x658] ;  /* 0x0001960000067ab9 */ /* 0x000fe20000000800 */
[----:B------:R-:W-:Y:S01]  /*10070*/  ULDC UR5, c[0x0][0x10] ;  /* 0x0000040000057ab9 */ /* 0x000fe20000000800 */
[----:B------:R-:W-:Y:S01]  /*10080*/  UMOV UR7, 0xffffffff ;  /* 0xffffffff00077882 */ /* 0x000fe20000000000 */
[----:B------:R-:W-:Y:S01]  /*10090*/  UMOV UR8, 0x1 ;  /* 0x0000000100087882 */ /* 0x000fe20000000000 */
[----:B------:R-:W-:Y:S01]  /*100a0*/  UIMAD.WIDE.U32 UR4, UR4, UR5, URZ ;  /* 0x00000005040472a5 */ /* 0x000fe2000f8e003f */
[----:B------:R-:W-:Y:S01]  /*100b0*/  IMAD.MOV.U32 R11, RZ, RZ, 0x1 ;  /* 0x00000001ff0b7424 */ /* 0x000fe200078e00ff */
[----:B------:R-:W-:Y:S01]  /*100c0*/  USHF.L.U32 UR7, UR7, UR6, URZ ;  /* 0x0000000607077299 */ /* 0x000fe2000800063f */
[----:B------:R-:W-:Y:S01]  /*100d0*/  LOP3.LUT R6, R18, 0x2, RZ, 0xfc, !PT ;  /* 0x0000000212067812 */ /* 0x000fe200078efcff */
[----:B------:R-:W-:Y:S01]  /*100e0*/  USHF.L.U32 UR18, UR8, UR6, URZ ;  /* 0x0000000608127299 */ /* 0x000fe2000800063f */
[----:B------:R-:W-:Y:S01]  /*100f0*/  IMAD.MOV.U32 R10, RZ, RZ, RZ ;  /* 0x000000ffff0a7224 */ /* 0x000fe200078e00ff */
[----:B------:R-:W-:Y:S01]  /*10100*/  ULOP3.LUT UR17, URZ, UR7, URZ, 0x33, !UPT ;  /* 0x000000073f117292 */ /* 0x000fe2000f8e333f */
[----:B------:R-:W-:Y:S01]  /*10110*/  ULDC UR6, c[0x0][0x14] ;  /* 0x0000050000067ab9 */ /* 0x000fe20000000800 */
[----:B------:R-:W-:Y:S01]  /*10120*/  ULDC.64 UR22, c[0x0][0x198] ;  /* 0x0000660000167ab9 */ /* 0x000fe20000000a00 */
[----:B------:R-:W-:-:S02]  /*10130*/  UIMAD.WIDE.U32 UR20, UR4, UR6, URZ ;  /* 0x00000006041472a5 */ /* 0x000fc4000f8e003f */
[----:B------:R-:W-:Y:S01]  /*10140*/  UIMAD UR13, UR5, UR6, URZ ;  /* 0x00000006050d72a4 */ /* 0x000fe2000f8e023f */
[----:B0-----:R-:W-:-:S03]  /*10150*/  VIADD R0, R0, 0x3f ;  /* 0x0000003f00007836 */ /* 0x001fc60000000000 */
[----:B------:R-:W-:Y:S02]  /*10160*/  UIADD3 UR13, UR21, UR13, URZ ;  /* 0x0000000d150d7290 */ /* 0x000fe4000fffe03f */
[----:B------:R-:W-:-:S04]  /*10170*/  SHF.R.S32.HI R3, RZ, 0x1f, R0 ;  /* 0x0000001fff037819 */ /* 0x000fc80000011400 */
[----:B------:R-:W-:Y:S01]  /*10180*/  LEA.HI R3, R3, R0, RZ, 0x6 ;  /* 0x0000000003037211 */ /* 0x000fe200078f30ff */
[----:B------:R-:W-:Y:S01]  /*10190*/  IMAD.MOV.U32 R0, RZ, RZ, 0x1 ;  /* 0x00000001ff007424 */ /* 0x000fe200078e00ff */
[----:B-1----:R-:W-:Y:S02]  /*101a0*/  LOP3.LUT R8, R8, 0x1, RZ, 0xc0, !PT ;  /* 0x0000000108087812 */ /* 0x002fe400078ec0ff */
[----:B------:R-:W-:-:S05]  /*101b0*/  SHF.R.S32.HI R7, RZ, 0x6, R3 ;  /* 0x00000006ff077819 */ /* 0x000fca0000011403 */
[----:B------:R-:W-:-:S07]  /*101c0*/  VIADD R9, R7, 0x1 ;  /* 0x0000000107097836 */ /* 0x000fce0000000000 */
.L_x_357:
[----:B------:R-:W-:-:S03]  /*101d0*/  UMOV UR4, 0xffffffff ;  /* 0xffffffff00047882 */ /* 0x000fc60000000000 */
[----:B------:R-:W-:Y:S05]  /*101e0*/  BRA.DIV UR4, `(.L_x_347) ;  /* 0x0000000e04947947 */ /* 0x000fea000b800000 */
[----:B------:R-:W-:-:S13]  /*101f0*/  ELECT P6, URZ, PT ;  /* 0x00000000003f782f */ /* 0x000fda00038c0000 */
.L_x_367:
[----:B------:R-:W0:Y:S01]  /*10200*/  LDC R2, c[0x0][0x28c] ;  /* 0x0000a300ff027b82 */ /* 0x000e220000000800 */
[----:B------:R-:W-:Y:S01]  /*10210*/  BSSY B1, `(.L_x_348) ;  /* 0x000003b000017945 */ /* 0x000fe20003800000 */
[----:B0-----:R-:W-:-:S13]  /*10220*/  ISETP.LT.OR P6, PT, R2, 0x1, !P6 ;  /* 0x000000010200780c */ /* 0x001fda00077c1670 */
[----:B------:R-:W-:Y:S05]  /*10230*/  @P6 BRA `(.L_x_349) ;  /* 0x0000000000e06947 */ /* 0x000fea0003800000 */
[----:B------:R-:W-:Y:S02]  /*10240*/  IMAD R17, R17, 0x2, R8 ;  /* 0x0000000211117824 */ /* 0x000fe400078e0208 */
[----:B------:R-:W-:Y:S02]  /*10250*/  IMAD.SHL.U32 R14, R12, 0x200, RZ ;  /* 0x000002000c0e7824 */ /* 0x000fe400078e00ff */
[----:B------:R-:W-:Y:S02]  /*10260*/  IMAD.MOV.U32 R20, RZ, RZ, RZ ;  /* 0x000000ffff147224 */ /* 0x000fe400078e00ff */
[----:B------:R-:W-:Y:S02]  /*10270*/  IMAD.MOV.U32 R2, RZ, RZ, R9 ;  /* 0x000000ffff027224 */ /* 0x000fe400078e0009 */
[----:B------:R-:W-:Y:S02]  /*10280*/  IMAD.MOV.U32 R3, RZ, RZ, R0 ;  /* 0x000000ffff037224 */ /* 0x000fe400078e0000 */
[----:B------:R-:W-:-:S02]  /*10290*/  IMAD.MOV.U32 R5, RZ, RZ, R10 ;  /* 0x000000ffff057224 */ /* 0x000fc400078e000a */
[----:B------:R-:W-:-:S07]  /*102a0*/  IMAD R17, R17, 0x28, RZ ;  /* 0x0000002811117824 */ /* 0x000fce00078e02ff */
.L_x_352:
[----:B------:R-:W0:Y:S01]  /*102b0*/  S2R R15, SR_CgaCtaId ;  /* 0x00000000000f7919 */ /* 0x000e220000008800 */
[----:B------:R-:W-:Y:S01]  /*102c0*/  MOV R4, 0x400 ;  /* 0x0000040000047802 */ /* 0x000fe20000000f00 */
[----:B------:R-:W1:Y:S03]  /*102d0*/  S2R R12, SR_TID.X ;  /* 0x00000000000c7919 */ /* 0x000e660000002100 */
[----:B0-----:R-:W-:Y:S02]  /*102e0*/  LEA R16, R15, R4, 0x18 ;  /* 0x000000040f107211 */ /* 0x001fe400078ec0ff */
[----:B------:R-:W-:Y:S02]  /*102f0*/  SHF.L.U32 R4, R3, 0x1f, RZ ;  /* 0x0000001f03047819 */ /* 0x000fe400000006ff */
[----:B-1----:R-:W-:Y:S01]  /*10300*/  LOP3.LUT P1, RZ, R12, 0x7f, RZ, 0xc0, !PT ;  /* 0x0000007f0cff7812 */ /* 0x002fe2000782c0ff */
[----:B------:R-:W-:-:S04]  /*10310*/  IMAD R15, R5, 0x8, R16 ;  /* 0x00000008050f7824 */ /* 0x000fc800078e0210 */
[----:B------:R-:W0:Y:S08]  /*10320*/  SYNCS.PHASECHK.TRANS64.TRYWAIT P0, [R15+URZ+0x18], R4 ;  /* 0x000018040f0075a7 */ /* 0x000e30000800017f */
[----:B------:R-:W1:Y:S01]  /*10330*/  @!P1 LDC R12, c[0x0][0x500] ;  /* 0x00014000ff0c9b82 */ /* 0x000e620000000800 */
[----:B0-----:R-:W-:Y:S05]  /*10340*/  @!P0 BRA `(.L_x_350) ;  /* 0x0000000c005c8947 */ /* 0x001fea0003800000 */
.L_x_368:
[----:B0-----:R-:W-:Y:S01]  /*10350*/  PRMT R4, R6, 0x9910, RZ ;  /* 0x0000991006047816 */ /* 0x001fe200000000ff */
[----:B-1----:R0:W-:Y:S03]  /*10360*/  @!P1 SYNCS.ARRIVE.TRANS64 RZ, [R15+URZ], R12 ;  /* 0x0000000c0fff99a7 */ /* 0x0021e6000800003f */
[----:B------:R-:W-:-:S13]  /*10370*/  ISETP.NE.AND P0, PT, R4, 0x2, PT ;  /* 0x000000020400780c */ /* 0x000fda0003f05270 */
[----:B0-----:R-:W-:Y:S05]  /*10380*/  @P0 BRA `(.L_x_351) ;  /* 0x0000000000040947 */ /* 0x001fea0003800000 */
[----:B------:R-:W-:Y:S01]  /*10390*/  BPT.TRAP 0x1 ;  /* 0x000000040000795c */ /* 0x000fe20000300000 */
.L_x_351:
[----:B------:R-:W-:Y:S01]  /*103a0*/  IMAD R4, R5, 0x2, R8 ;  /* 0x0000000205047824 */ /* 0x000fe200078e0208 */
[----:B------:R-:W-:Y:S01]  /*103b0*/  R2UR UR9, R15 ;  /* 0x000000000f0972ca */ /* 0x000fe200000e0000 */
[--C-:B------:R-:W-:Y:S01]  /*103c0*/  IMAD R12, R5, 0x10000, R16.reuse ;  /* 0x00010000050c7824 */ /* 0x100fe200078e0210 */
[----:B------:R-:W-:Y:S01]  /*103d0*/  UIADD3 UR4, UP0, UR22, 0xf0, URZ ;  /* 0x000000f016047890 */ /* 0x000fe2000ff1e03f */
[----:B------:R-:W-:Y:S01]  /*103e0*/  IMAD R4, R4, 0xa00, RZ ;  /* 0x00000a0004047824 */ /* 0x000fe200078e02ff */
[----:B------:R-:W-:Y:S01]  /*103f0*/  R2UR UR11, R14 ;  /* 0x000000000e0b72ca */ /* 0x000fe200000e0000 */
[----:B------:R-:W-:Y:S01]  /*10400*/  VIADD R2, R2, 0xffffffff ;  /* 0xffffffff02027836 */ /* 0x000fe20000000000 */
[----:B------:R-:W-:Y:S01]  /*10410*/  R2UR UR5, R12 ;  /* 0x000000000c0572ca */ /* 0x000fe200000e0000 */
[----:B------:R-:W-:Y:S01]  /*10420*/  IMAD R4, R4, 0x2, R16 ;  /* 0x0000000204047824 */ /* 0x000fe200078e0210 */
[----:B------:R-:W-:Y:S01]  /*10430*/  R2UR UR10, R20 ;  /* 0x00000000140a72ca */ /* 0x000fe200000e0000 */
[----:B------:R-:W-:Y:S01]  /*10440*/  UIADD3 UR24, UP1, UR22, 0x1f0, URZ ;  /* 0x000001f016187890 */ /* 0x000fe2000ff3e03f */
[----:B------:R-:W-:Y:S01]  /*10450*/  R2UR UR12, R13 ;  /* 0x000000000d0c72ca */ /* 0x000fe200000e0000 */
[----:B------:R-:W-:Y:S01]  /*10460*/  VIADD R5, R5, 0x1 ;  /* 0x0000000105057836 */ /* 0x000fe20000000000 */
[----:B------:R-:W-:Y:S01]  /*10470*/  R2UR UR8, R4 ;  /* 0x00000000040872ca */ /* 0x000fe200000e0000 */
[----:B------:R-:W-:Y:S01]  /*10480*/  UIADD3.X UR25, URZ, UR23, URZ, UP1, !UPT ;  /* 0x000000173f197290 */ /* 0x000fe20008ffe43f */
[----:B------:R-:W-:Y:S01]  /*10490*/  R2UR UR19, R17 ;  /* 0x00000000111372ca */ /* 0x000fe200000e0000 */
[----:B------:R-:W-:Y:S01]  /*104a0*/  UMOV UR6, 0x0 ;  /* 0x0000000000067882 */ /* 0x000fe20000000000 */
[----:B------:R-:W-:Y:S01]  /*104b0*/  ISETP.GT.AND P1, PT, R2, 0x1, PT ;  /* 0x000000010200780c */ /* 0x000fe20003f24270 */
[----:B------:R-:W-:Y:S01]  /*104c0*/  UMOV UR7, 0x10000000 ;  /* 0x1000000000077882 */ /* 0x000fe20000000000 */
[C---:B------:R-:W-:Y:S01]  /*104d0*/  ISETP.NE.AND P0, PT, R5.reuse, 0x3, PT ;  /* 0x000000030500780c */ /* 0x040fe20003f05270 */
[----:B------:R-:W-:Y:S01]  /*104e0*/  UIADD3 UR14, UR5, 0x100, URZ ;  /* 0x00000100050e7890 */ /* 0x000fe2000fffe03f */
[----:B------:R-:W-:Y:S01]  /*104f0*/  VIADD R20, R20, 0x40 ;  /* 0x0000004014147836 */ /* 0x000fe20000000000 */
[----:B------:R-:W-:Y:S01]  /*10500*/  UIADD3.X UR5, URZ, UR23, URZ, UP0, !UPT ;  /* 0x000000173f057290 */ /* 0x000fe200087fe43f */
[----:B------:R-:W-:Y:S01]  /*10510*/  SEL R4, RZ, 0x1, P0 ;  /* 0x00000001ff047807 */ /* 0x000fe20000000000 */
[----:B------:R-:W-:Y:S01]  /*10520*/  UMOV UR26, 0x30000 ;  /* 0x00030000001a7882 */ /* 0x000fe20000000000 */
[----:B------:R-:W-:Y:S01]  /*10530*/  SEL R5, R5, RZ, P0 ;  /* 0x000000ff05057207 */ /* 0x000fe20000000000 */
[----:B------:R-:W-:Y:S01]  /*10540*/  UIADD3 UR15, UR8, 0x30100, URZ ;  /* 0x00030100080f7890 */ /* 0x000fe2000fffe03f */
[----:B------:R-:W-:-:S02]  /*10550*/  LOP3.LUT R3, R3, R4, RZ, 0x3c, !PT ;  /* 0x0000000403037212 */ /* 0x000fc400078e3cff */
[----:B------:R-:W-:Y:S02]  /*10560*/  UMOV UR8, UR14 ;  /* 0x0000000e00087c82 */ /* 0x000fe40008000000 */
[----:B------:R0:W-:Y:S02]  /*10570*/  UTMALDG.3D [UR8], [UR4], desc[UR6] ;  /* 0x00000608040075b4 */ /* 0x0001e40008011000 */
[----:B0-----:R-:W-:Y:S01]  /*10580*/  UMOV UR8, UR15 ;  /* 0x0000000f00087c82 */ /* 0x001fe20008000000 */
[----:B------:R-:W-:Y:S02]  /*10590*/  UMOV UR11, UR19 ;  /* 0x00000013000b7c82 */ /* 0x000fe40008000000 */
[----:B------:R0:W-:Y:S02]  /*105a0*/  UTMALDG.3D.MULTICAST [UR8], [UR24], UR26, desc[UR6] ;  /* 0x00000608180073b4 */ /* 0x0001e4000801181a */
[----:B0-----:R-:W-:Y:S05]  /*105b0*/  @P1 BRA `(.L_x_352) ;  /* 0xfffffffc003c1947 */ /* 0x001fea000383ffff */
.L_x_349:
[----:B------:R-:W-:Y:S05]  /*105c0*/  BSYNC B1 ;  /* 0x0000000000017941 */ /* 0x000fea0003800000 */
.L_x_348:
[----:B------:R-:W-:Y:S01]  /*105d0*/  LOP3.LUT P1, RZ, R11, 0xff, RZ, 0xc0, !PT ;  /* 0x000000ff0bff7812 */ /* 0x000fe2000782c0ff */
[C---:B------:R-:W-:Y:S01]  /*105e0*/  IMAD.IADD R10, R7.reuse, 0x1, R10 ;  /* 0x00000001070a7824 */ /* 0x040fe200078e020a */
[----:B------:R-:W-:Y:S01]  /*105f0*/  ULDC.64 UR4, c[0x0][0x650] ;  /* 0x0001940000047ab9 */ /* 0x000fe20000000a00 */
[C---:B------:R-:W-:Y:S01]  /*10600*/  ISETP.GE.U32.AND P2, PT, R7.reuse, 0x3, PT ;  /* 0x000000030700780c */ /* 0x040fe20003f46070 */
[----:B------:R-:W-:Y:S01]  /*10610*/  BSSY B1, `(.L_x_353) ;  /* 0x000006d000017945 */ /* 0x000fe20003800000 */
[----:B------:R-:W-:Y:S01]  /*10620*/  IMAD.MOV.U32 R12, RZ, RZ, -0x1 ;  /* 0xffffffffff0c7424 */ /* 0x000fe200078e00ff */
[----:B------:R-:W-:Y:S01]  /*10630*/  ISETP.GT.U32.AND P0, PT, R10, 0x2, PT ;  /* 0x000000020a00780c */ /* 0x000fe20003f04070 */
[----:B------:R-:W-:Y:S01]  /*10640*/  IMAD.MOV.U32 R17, RZ, RZ, -0x1 ;  /* 0xffffffffff117424 */ /* 0x000fe200078e00ff */
[----:B------:R-:W-:Y:S01]  /*10650*/  PRMT R11, RZ, 0x7610, R11 ;  /* 0x00007610ff0b7816 */ /* 0x000fe2000000000b */
[----:B------:R-:W-:Y:S01]  /*10660*/  IMAD.MOV.U32 R13, RZ, RZ, -0x1 ;  /* 0xffffffffff0d7424 */ /* 0x000fe200078e00ff */
[----:B------:R-:W-:-:S03]  /*10670*/  ISETP.LT.U32.AND P0, PT, R7, 0x3, P0 ;  /* 0x000000030700780c */ /* 0x000fc60000701070 */
[----:B------:R-:W0:Y:S01]  /*10680*/  @P1 S2R R3, SR_CgaCtaId ;  /* 0x0000000000031919 */ /* 0x000e220000008800 */
[----:B------:R-:W-:-:S04]  /*10690*/  @P1 MOV R2, 0x400 ;  /* 0x0000040000021802 */ /* 0x000fc80000000f00 */
[----:B0-----:R-:W-:Y:S01]  /*106a0*/  @P1 LEA R4, R3, R2, 0x18 ;  /* 0x0000000203041211 */ /* 0x001fe200078ec0ff */
[----:B------:R-:W-:-:S03]  /*106b0*/  IMAD.WIDE.U32 R2, R10, -0x55555555, RZ ;  /* 0xaaaaaaab0a027825 */ /* 0x000fc600078e00ff */
[----:B------:R0:W-:Y:S01]  /*106c0*/  @P1 SYNCS.ARRIVE.TRANS64.A1T0 RZ, [R4+URZ+0x48], RZ ;  /* 0x000048ff04ff19a7 */ /* 0x0001e2000810003f */
[----:B------:R-:W-:Y:S02]  /*106d0*/  IADD3 R22, P1, R22, UR20, RZ ;  /* 0x0000001416167c10 */ /* 0x000fe4000ff3e0ff */
[----:B------:R-:W-:Y:S02]  /*106e0*/  SHF.R.U32.HI R5, RZ, 0x1, R3 ;  /* 0x00000001ff057819 */ /* 0x000fe40000011603 */
[----:B------:R-:W-:Y:S02]  /*106f0*/  SEL R3, RZ, 0x1, !P0 ;  /* 0x00000001ff037807 */ /* 0x000fe40004000000 */
[----:B------:R-:W-:Y:S01]  /*10700*/  IADD3.X R19, R19, UR13, RZ, P1, !PT ;  /* 0x0000000d13137c10 */ /* 0x000fe20008ffe4ff */
[----:B------:R-:W-:Y:S01]  /*10710*/  IMAD R10, R5, -0x3, R10 ;  /* 0xfffffffd050a7824 */ /* 0x000fe200078e020a */
[----:B------:R-:W-:Y:S02]  /*10720*/  ISETP.GE.U32.AND P0, PT, R22, UR4, PT ;  /* 0x0000000416007c0c */ /* 0x000fe4000bf06070 */
[----:B------:R-:W-:-:S02]  /*10730*/  LOP3.LUT R0, R0, R3, RZ, 0x3c, !PT ;  /* 0x0000000300007212 */ /* 0x000fc400078e3cff */
[----:B------:R-:W-:Y:S02]  /*10740*/  ISETP.GE.U32.AND.EX P0, PT, R19, UR5, PT, P0 ;  /* 0x0000000513007c0c */ /* 0x000fe4000bf06100 */
[----:B------:R-:W-:Y:S02]  /*10750*/  @P2 LOP3.LUT R0, R0, 0x1, R5, 0x78, !PT ;  /* 0x0000000100002812 */ /* 0x000fe400078e7805 */
[----:B------:R-:W-:-:S09]  /*10760*/  PRMT R2, RZ, 0x7610, R2 ;  /* 0x00007610ff027816 */ /* 0x000fd20000000002 */
[----:B0-----:R-:W-:Y:S05]  /*10770*/  @P0 BRA `(.L_x_354) ;  /* 0x0000000400580947 */ /* 0x001fea0003800000 */
[----:B------:R-:W0:Y:S01]  /*10780*/  S2R R14, SR_CTAID.X ;  /* 0x00000000000e7919 */ /* 0x000e220000002500 */
[----:B------:R-:W-:Y:S01]  /*10790*/  ULDC.64 UR4, c[0x0][0x628] ;  /* 0x00018a0000047ab9 */ /* 0x000fe20000000a00 */
[----:B------:R-:W1:Y:S01]  /*107a0*/  LDC R15, c[0x0][0x144] ;  /* 0x00005100ff0f7b82 */ /* 0x000e620000000800 */
[----:B------:R-:W-:Y:S01]  /*107b0*/  ISETP.NE.U32.AND P0, PT, RZ, UR4, PT ;  /* 0x00000004ff007c0c */ /* 0x000fe2000bf05070 */
[----:B------:R-:W2:Y:S01]  /*107c0*/  S2R R12, SR_CTAID.Y ;  /* 0x00000000000c7919 */ /* 0x000ea20000002600 */
[----:B------:R-:W-:Y:S01]  /*107d0*/  ULDC UR7, c[0x0][0x630] ;  /* 0x00018c0000077ab9 */ /* 0x000fe20000000800 */
[----:B------:R-:W-:Y:S01]  /*107e0*/  ULDC UR8, c[0x0][0x150] ;  /* 0x0000540000087ab9 */ /* 0x000fe20000000800 */
[----:B------:R-:W-:Y:S01]  /*107f0*/  ISETP.NE.AND.EX P0, PT, RZ, UR5, PT, P0 ;  /* 0x00000005ff007c0c */ /* 0x000fe2000bf05300 */
[----:B------:R-:W-:Y:S02]  /*10800*/  IMAD.MOV.U32 R2, RZ, RZ, R22 ;  /* 0x000000ffff027224 */ /* 0x000fe400078e0016 */
[----:B------:R-:W-:Y:S01]  /*10810*/  IMAD.MOV.U32 R3, RZ, RZ, R19 ;  /* 0x000000ffff037224 */ /* 0x000fe200078e0013 */
[----:B0-----:R-:W-:-:S09]  /*10820*/  I2FP.F32.U32 R16, R14 ;  /* 0x0000000e00107245 */ /* 0x001fd20000201000 */
[----:B------:R-:W-:Y:S05]  /*10830*/  @!P0 BRA `(.L_x_355) ;  /* 0x0000000000288947 */ /* 0x000fea0003800000 */
[----:B------:R-:W-:Y:S02]  /*10840*/  ULDC UR6, c[0x0][0x634] ;  /* 0x00018d0000067ab9 */ /* 0x000fe40000000800 */
[----:B------:R-:W-:-:S05]  /*10850*/  IADD3 R3, P0, R22, UR6, RZ ;  /* 0x0000000616037c10 */ /* 0x000fca000ff1e0ff */
[----:B------:R-:W-:-:S04]  /*10860*/  IMAD.X R13, RZ, RZ, R19, P0 ;  /* 0x000000ffff0d7224 */ /* 0x000fc800000e0613 */
[----:B------:R-:W-:-:S04]  /*10870*/  IMAD.WIDE.U32 R4, R13, UR4, RZ ;  /* 0x000000040d047c25 */ /* 0x000fc8000f8e00ff */
[----:B------:R-:W-:-:S04]  /*10880*/  IMAD.WIDE.U32 R4, P0, R3, UR5, R4 ;  /* 0x0000000503047c25 */ /* 0x000fc8000f800004 */
[----:B------:R-:W-:-:S04]  /*10890*/  IMAD.WIDE.U32 R2, R3, UR4, RZ ;  /* 0x0000000403027c25 */ /* 0x000fc8000f8e00ff */
[----:B------:R-:W-:Y:S01]  /*108a0*/  IMAD.MOV.U32 R2, RZ, RZ, R5 ;  /* 0x000000ffff027224 */ /* 0x000fe200078e0005 */
[----:B------:R-:W-:Y:S01]  /*108b0*/  IADD3 RZ, P1, R3, R4, RZ ;  /* 0x0000000403ff7210 */ /* 0x000fe20007f3e0ff */
[----:B------:R-:W-:-:S04]  /*108c0*/  IMAD.X R3, RZ, RZ, RZ, P0 ;  /* 0x000000ffff037224 */ /* 0x000fc800000e06ff */
[----:B------:R-:W-:-:S08]  /*108d0*/  IMAD.WIDE.U32.X R2, R13, UR5, R2, P1 ;  /* 0x000000050d027c25 */ /* 0x000fd000088e0402 */
.L_x_355:
[----:B------:R-:W-:Y:S01]  /*108e0*/  FMUL R16, R16, UR8 ;  /* 0x0000000810107c20 */ /* 0x000fe20008400000 */
[--C-:B------:R-:W-:Y:S01]  /*108f0*/  SHF.R.U64 R13, R2, UR7, R3.reuse ;  /* 0x00000007020d7c19 */ /* 0x100fe20008001203 */
[----:B------:R-:W-:Y:S01]  /*10900*/  ULDC.64 UR4, c[0x0][0x620] ;  /* 0x0001880000047ab9 */ /* 0x000fe20000000a00 */
[----:B------:R-:W-:Y:S01]  /*10910*/  SHF.R.U32.HI R2, RZ, UR7, R3 ;  /* 0x00000007ff027c19 */ /* 0x000fe20008011603 */
[----:B------:R-:W-:Y:S01]  /*10920*/  IMAD.MOV.U32 R3, RZ, RZ, R19 ;  /* 0x000000ffff037224 */ /* 0x000fe200078e0013 */
[----:B------:R-:W-:Y:S01]  /*10930*/  IADD3 R17, P0, RZ, -R13, RZ ;  /* 0x8000000dff117210 */ /* 0x000fe20007f1e0ff */
[----:B------:R-:W0:Y:S01]  /*10940*/  F2I.U32.TRUNC.NTZ R16, R16 ;  /* 0x0000001000107305 */ /* 0x000e22000020f000 */
[----:B------:R-:W-:-:S03]  /*10950*/  ULDC.64 UR6, c[0x0][0x640] ;  /* 0x0001900000067ab9 */ /* 0x000fc60000000a00 */
[----:B------:R-:W-:Y:S01]  /*10960*/  IMAD.X R2, RZ, RZ, ~R2, P0 ;  /* 0x000000ffff027224 */ /* 0x000fe200000e0e02 */
[----:B------:R-:W-:-:S03]  /*10970*/  ISETP.NE.U32.AND P0, PT, RZ, UR6, PT ;  /* 0x00000006ff007c0c */ /* 0x000fc6000bf05070 */
[----:B------:R-:W-:Y:S01]  /*10980*/  IMAD R2, R2, UR4, RZ ;  /* 0x0000000402027c24 */ /* 0x000fe2000f8e02ff */
[----:B------:R-:W-:-:S03]  /*10990*/  ISETP.NE.AND.EX P0, PT, RZ, UR7, PT, P0 ;  /* 0x00000007ff007c0c */ /* 0x000fc6000bf05300 */
[C---:B------:R-:W-:Y:S01]  /*109a0*/  IMAD R5, R17.reuse, UR5, R2 ;  /* 0x0000000511057c24 */ /* 0x040fe2000f8e0202 */
[----:B------:R-:W-:Y:S01]  /*109b0*/  ULDC UR5, c[0x0][0x154] ;  /* 0x0000550000057ab9 */ /* 0x000fe20000000800 */
[----:B------:R-:W-:Y:S02]  /*109c0*/  IMAD.MOV.U32 R2, RZ, RZ, R22 ;  /* 0x000000ffff027224 */ /* 0x000fe400078e0016 */
[----:B0-----:R-:W-:Y:S02]  /*109d0*/  IMAD.MOV R4, RZ, RZ, -R16 ;  /* 0x000000ffff047224 */ /* 0x001fe400078e0a10 */
[----:B------:R-:W-:Y:S01]  /*109e0*/  IMAD.WIDE.U32 R2, R17, UR4, R2 ;  /* 0x0000000411027c25 */ /* 0x000fe2000f8e0002 */
[----:B------:R-:W-:-:S03]  /*109f0*/  ULDC UR4, c[0x0][0x618] ;  /* 0x0001860000047ab9 */ /* 0x000fc60000000800 */
[----:B-1----:R-:W-:Y:S01]  /*10a00*/  IMAD R14, R15, R4, R14 ;  /* 0x000000040f0e7224 */ /* 0x002fe200078e020e */
[----:B--2---:R-:W-:Y:S01]  /*10a10*/  I2FP.F32.U32 R4, R12 ;  /* 0x0000000c00047245 */ /* 0x004fe20000201000 */
[----:B------:R-:W-:Y:S01]  /*10a20*/  IMAD.IADD R3, R3, 0x1, R5 ;  /* 0x0000000103037824 */ /* 0x000fe200078e0205 */
[----:B------:R-:W0:Y:S03]  /*10a30*/  LDC R15, c[0x0][0x148] ;  /* 0x00005200ff0f7b82 */ /* 0x000e260000000800 */
[----:B------:R-:W-:Y:S01]  /*10a40*/  FMUL R4, R4, UR5 ;  /* 0x0000000504047c20 */ /* 0x000fe20008400000 */
[--C-:B------:R-:W-:Y:S02]  /*10a50*/  SHF.R.U64 R16, R2, UR4, R3.reuse ;  /* 0x0000000402107c19 */ /* 0x100fe40008001203 */
[----:B------:R-:W-:Y:S01]  /*10a60*/  SHF.R.U32.HI R3, RZ, UR4, R3 ;  /* 0x00000004ff037c19 */ /* 0x000fe20008011603 */
[----:B------:R-:W-:Y:S01]  /*10a70*/  ULDC UR4, c[0x0][0x608] ;  /* 0x0001820000047ab9 */ /* 0x000fe20000000800 */
[----:B------:R1:W2:Y:S02]  /*10a80*/  F2I.U32.TRUNC.NTZ R21, R4 ;  /* 0x0000000400157305 */ /* 0x0002a4000020f000 */
[----:B------:R-:W-:-:S02]  /*10a90*/  SHF.R.U64 R20, R16, UR4, R3 ;  /* 0x0000000410147c19 */ /* 0x000fc40008001203 */
[----:B------:R-:W-:Y:S01]  /*10aa0*/  SHF.R.U32.HI R3, RZ, UR4, R3 ;  /* 0x00000004ff037c19 */ /* 0x000fe20008011603 */
[----:B------:R-:W-:-:S03]  /*10ab0*/  ULDC UR4, c[0x0][0x658] ;  /* 0x0001960000047ab9 */ /* 0x000fc60000000800 */
[--C-:B------:R-:W-:Y:S02]  /*10ac0*/  SHF.R.U64 R17, R20, UR4, R3.reuse ;  /* 0x0000000414117c19 */ /* 0x100fe40008001203 */
[----:B------:R-:W-:-:S03]  /*10ad0*/  SHF.R.U32.HI R23, RZ, UR4, R3 ;  /* 0x00000004ff177c19 */ /* 0x000fc60008011603 */
[----:B------:R-:W-:Y:S02]  /*10ae0*/  IMAD.MOV.U32 R2, RZ, RZ, R17 ;  /* 0x000000ffff027224 */ /* 0x000fe400078e0011 */
[----:B------:R-:W-:Y:S01]  /*10af0*/  IMAD.MOV.U32 R3, RZ, RZ, R23 ;  /* 0x000000ffff037224 */ /* 0x000fe200078e0017 */
[----:B-12---:R-:W-:Y:S06]  /*10b00*/  @!P0 BRA `(.L_x_356) ;  /* 0x0000000000288947 */ /* 0x006fec0003800000 */
        /* <DEDUP_REMOVED lines=10> */
.L_x_356:
[----:B------:R-:W1:Y:S01]  /*10bb0*/  LDC R4, c[0x0][0x65c] ;  /* 0x00019700ff047b82 */ /* 0x000e620000000800 */
[----:B------:R-:W-:Y:S01]  /*10bc0*/  ULDC UR4, c[0x0][0x648] ;  /* 0x0001920000047ab9 */ /* 0x000fe20000000800 */
[----:B------:R-:W-:Y:S01]  /*10bd0*/  LOP3.LUT R20, R20, UR17, RZ, 0xc0, !PT ;  /* 0x0000001114147c12 */ /* 0x000fe2000f8ec0ff */
[----:B------:R-:W-:Y:S01]  /*10be0*/  IMAD.MOV R21, RZ, RZ, -R21 ;  /* 0x000000ffff157224 */ /* 0x000fe200078e0a15 */
[----:B------:R-:W-:Y:S01]  /*10bf0*/  SHF.R.U64 R3, R2, UR4, R3 ;  /* 0x0000000402037c19 */ /* 0x000fe20008001203 */
[----:B------:R-:W-:Y:S01]  /*10c00*/  ULDC UR4, c[0x0][0x638] ;  /* 0x00018e0000047ab9 */ /* 0x000fe20000000800 */
[----:B------:R-:W-:Y:S01]  /*10c10*/  LOP3.LUT R16, R16, UR16, RZ, 0xc0, !PT ;  /* 0x0000001010107c12 */ /* 0x000fe2000f8ec0ff */
[----:B------:R-:W-:Y:S02]  /*10c20*/  ULDC UR5, c[0x0][0x610] ;  /* 0x0001840000057ab9 */ /* 0x000fe40000000800 */
[----:B------:R-:W-:Y:S02]  /*10c30*/  IMAD.MOV R2, RZ, RZ, -R3 ;  /* 0x000000ffff027224 */ /* 0x000fe400078e0a03 */
[----:B------:R-:W-:-:S02]  /*10c40*/  IMAD R3, R3, UR18, R20 ;  /* 0x0000001203037c24 */ /* 0x000fc4000f8e0214 */
[----:B------:R-:W-:Y:S01]  /*10c50*/  IMAD R17, R2, UR4, R17 ;  /* 0x0000000402117c24 */ /* 0x000fe2000f8e0211 */
[----:B------:R-:W-:Y:S01]  /*10c60*/  ULDC UR4, c[0x0][0x600] ;  /* 0x0001800000047ab9 */ /* 0x000fe20000000800 */
[----:B------:R-:W-:Y:S01]  /*10c70*/  IMAD.MOV.U32 R2, RZ, RZ, 0x1 ;  /* 0x00000001ff027424 */ /* 0x000fe200078e00ff */
[----:B-1----:R-:W-:-:S13]  /*10c80*/  ISETP.NE.AND P0, PT, R4, 0x1, PT ;  /* 0x000000010400780c */ /* 0x002fda0003f05270 */
[----:B0-----:R-:W-:-:S04]  /*10c90*/  @P0 IMAD R14, R15, R21, R12 ;  /* 0x000000150f0e0224 */ /* 0x001fc800078e020c */
[----:B------:R-:W-:Y:S02]  /*10ca0*/  IMAD R14, R3, UR5, R14 ;  /* 0x00000005030e7c24 */ /* 0x000fe4000f8e020e */
[----:B------:R-:W-:-:S05]  /*10cb0*/  IMAD R3, R17, UR4, R16 ;  /* 0x0000000411037c24 */ /* 0x000fca000f8e0210 */
[----:B------:R-:W-:Y:S02]  /*10cc0*/  SEL R17, R3, R14, !P0 ;  /* 0x0000000e03117207 */ /* 0x000fe40004000000 */
[----:B------:R-:W-:-:S07]  /*10cd0*/  SEL R12, R14, R3, !P0 ;  /* 0x000000030e0c7207 */ /* 0x000fce0004000000 */
.L_x_354:
[----:B------:R-:W-:Y:S05]  /*10ce0*/  BSYNC B1 ;  /* 0x0000000000017941 */ /* 0x000fea0003800000 */
.L_x_353:
[----:B------:R-:W-:-:S13]  /*10cf0*/  LOP3.LUT P0, RZ, R2, 0xff, RZ, 0xc0, !PT ;  /* 0x000000ff02ff7812 */ /* 0x000fda000780c0ff */
[----:B------:R-:W-:Y:S05]  /*10d00*/  @P0 BRA `(.L_x_357) ;  /* 0xfffffff400300947 */ /* 0x000fea000383ffff */
[----:B------:R-:W-:Y:S05]  /*10d10*/  BSYNC B0 ;  /* 0x0000000000007941 */ /* 0x000fea0003800000 */
.L_x_346:
[----:B------:R-:W-:-:S03]  /*10d20*/  UMOV UR4, 0xffffffff ;  /* 0xffffffff00047882 */ /* 0x000fc60000000000 */
[----:B------:R-:W-:Y:S05]  /*10d30*/  BRA.DIV UR4, `(.L_x_358) ;  /* 0x0000000204f47947 */ /* 0x000fea000b800000 */
[----:B------:R-:W-:-:S13]  /*10d40*/  ELECT P6, URZ, PT ;  /* 0x00000000003f782f */ /* 0x000fda00038c0000 */
.L_x_371:
[----:B------:R-:W-:Y:S04]  /*10d50*/  BSSY B0, `(.L_x_359) ;  /* 0x0000022000007945 */ /* 0x000fe80003800000 */
[----:B------:R-:W-:Y:S05]  /*10d60*/  @!P6 BRA `(.L_x_360) ;  /* 0x000000000080e947 */ /* 0x000fea0003800000 */
[----:B------:R-:W-:-:S04]  /*10d70*/  LOP3.LUT R18, R18, 0x2, RZ, 0xfc, !PT ;  /* 0x0000000212127812 */ /* 0x000fc800078efcff */
[----:B------:R-:W-:-:S13]  /*10d80*/  ISETP.NE.AND P0, PT, R18, 0x3, PT ;  /* 0x000000031200780c */ /* 0x000fda0003f05270 */
[----:B------:R-:W-:Y:S05]  /*10d90*/  @!P0 BRA `(.L_x_361) ;  /* 0x0000000000048947 */ /* 0x000fea0003800000 */
[----:B------:R-:W-:Y:S01]  /*10da0*/  BPT.TRAP 0x1 ;  /* 0x000000040000795c */ /* 0x000fe20000300000 */
.L_x_361:
[----:B------:R-:W0:Y:S01]  /*10db0*/  S2R R3, SR_CgaCtaId ;  /* 0x0000000000037919 */ /* 0x000e220000008800 */
[----:B------:R-:W-:-:S04]  /*10dc0*/  MOV R2, 0x400 ;  /* 0x0000040000027802 */ /* 0x000fc80000000f00 */
[----:B0-----:R-:W-:Y:S02]  /*10dd0*/  LEA R3, R3, R2, 0x18 ;  /* 0x0000000203037211 */ /* 0x001fe400078ec0ff */
[----:B------:R-:W-:-:S03]  /*10de0*/  SHF.L.U32 R2, R0, 0x1f, RZ ;  /* 0x0000001f00027819 */ /* 0x000fc600000006ff */
[----:B------:R-:W-:-:S04]  /*10df0*/  VIADD R3, R3, 0x18 ;  /* 0x0000001803037836 */ /* 0x000fc80000000000 */
[C---:B------:R-:W-:Y:S02]  /*10e00*/  IMAD R7, R10.reuse, 0x8, R3 ;  /* 0x000000080a077824 */ /* 0x040fe400078e0203 */
[----:B------:R-:W-:Y:S02]  /*10e10*/  VIADD R10, R10, 0x1 ;  /* 0x000000010a0a7836 */ /* 0x000fe40000000000 */
[----:B------:R-:W0:Y:S03]  /*10e20*/  SYNCS.PHASECHK.TRANS64.TRYWAIT P0, [R7+URZ], R2 ;  /* 0x00000002070075a7 */ /* 0x000e26000800017f */
[----:B------:R-:W-:-:S04]  /*10e30*/  ISETP.NE.AND P1, PT, R10, 0x3, PT ;  /* 0x000000030a00780c */ /* 0x000fc80003f25270 */
[----:B------:R-:W-:Y:S02]  /*10e40*/  SEL R5, RZ, 0x1, P1 ;  /* 0x00000001ff057807 */ /* 0x000fe40000800000 */
[----:B------:R-:W-:Y:S02]  /*10e50*/  SEL R10, R10, RZ, P1 ;  /* 0x000000ff0a0a7207 */ /* 0x000fe40000800000 */
[----:B------:R-:W-:-:S03]  /*10e60*/  LOP3.LUT R5, R0, R5, RZ, 0x3c, !PT ;  /* 0x0000000500057212 */ /* 0x000fc600078e3cff */
[----:B------:R-:W-:Y:S01]  /*10e70*/  IMAD R9, R10, 0x8, R3 ;  /* 0x000000080a097824 */ /* 0x000fe200078e0203 */
[----:B------:R-:W-:Y:S01]  /*10e80*/  SHF.L.U32 R4, R5, 0x1f, RZ ;  /* 0x0000001f05047819 */ /* 0x000fe200000006ff */
[----:B0-----:R-:W-:Y:S06]  /*10e90*/  @!P0 BRA `(.L_x_362) ;  /* 0x0000000000bc8947 */ /* 0x001fec0003800000 */
.L_x_372:
[----:B------:R-:W1:Y:S01]  /*10ea0*/  SYNCS.PHASECHK.TRANS64.TRYWAIT P0, [R9+URZ], R4 ;  /* 0x00000004090075a7 */ /* 0x000e62000800017f */
[----:B------:R-:W-:-:S05]  /*10eb0*/  VIADD R0, R10, 0x1 ;  /* 0x000000010a007836 */ /* 0x000fca0000000000 */
[----:B------:R-:W-:-:S04]  /*10ec0*/  ISETP.NE.AND P1, PT, R0, 0x3, PT ;  /* 0x000000030000780c */ /* 0x000fc80003f25270 */
[----:B0-----:R-:W-:Y:S02]  /*10ed0*/  SEL R2, RZ, 0x1, P1 ;  /* 0x00000001ff027807 */ /* 0x001fe40000800000 */
[----:B------:R-:W-:Y:S02]  /*10ee0*/  SEL R0, R0, RZ, P1 ;  /* 0x000000ff00007207 */ /* 0x000fe40000800000 */
[----:B------:R-:W-:Y:S01]  /*10ef0*/  LOP3.LUT R2, R5, R2, RZ, 0x3c, !PT ;  /* 0x0000000205027212 */ /* 0x000fe200078e3cff */
[----:B-1----:R-:W-:Y:S06]  /*10f00*/  @!P0 BRA `(.L_x_363) ;  /* 0x0000000000b48947 */ /* 0x002fec0003800000 */
.L_x_373:
[----:B------:R-:W-:Y:S01]  /*10f10*/  IMAD R3, R0, 0x8, R3 ;  /* 0x0000000800037824 */ /* 0x000fe200078e0203 */
[----:B------:R-:W-:-:S07]  /*10f20*/  SHF.L.U32 R0, R2, 0x1f, RZ ;  /* 0x0000001f02007819 */ /* 0x000fce00000006ff */
.L_x_364:
[----:B-1----:R1:W2:Y:S02]  /*10f30*/  SYNCS.PHASECHK.TRANS64.TRYWAIT P0, [R3+URZ], R0 ;  /* 0x00000000030075a7 */ /* 0x0022a4000800017f */
[----:B--2---:R-:W-:Y:S05]  /*10f40*/  @!P0 NANOSLEEP.SYNCS 0x989680 ;  /* 0x009896800000895d */ /* 0x004fea0003900000 */
[----:B------:R-:W2:Y:S02]  /*10f50*/  @!P0 SYNCS.PHASECHK.TRANS64 P0, [R3+URZ], R0 ;  /* 0x00000000030085a7 */ /* 0x000ea4000800007f */
[----:B--2---:R-:W-:Y:S05]  /*10f60*/  @!P0 BRA `(.L_x_364) ;  /* 0xfffffffc00f08947 */ /* 0x004fea000383ffff */
.L_x_360:
[----:B------:R-:W-:Y:S05]  /*10f70*/  BSYNC B0 ;  /* 0x0000000000007941 */ /* 0x000fea0003800000 */
.L_x_359:
[----:B------:R-:W-:Y:S05]  /*10f80*/  EXIT ;  /* 0x000000000000794d */ /* 0x000fea0003800000 */
.L_x_21:
[----:B----4-:R4:W0:Y:S02]  /*10f90*/  SYNCS.PHASECHK.TRANS64.TRYWAIT P1, [R3+URZ], R0 ;  /* 0x00000000030075a7 */ /* 0x010824000802017f */
[----:B0-----:R-:W-:Y:S05]  /*10fa0*/  @!P1 NANOSLEEP.SYNCS 0x989680 ;  /* 0x009896800000995d */ /* 0x001fea0003900000 */
[----:B------:R-:W0:Y:S02]  /*10fb0*/  @!P1 SYNCS.PHASECHK.TRANS64 P1, [R3+URZ], R0 ;  /* 0x00000000030095a7 */ /* 0x000e24000802007f */
[----:B0-----:R-:W-:Y:S05]  /*10fc0*/  @!P1 BRA `(.L_x_21) ;  /* 0xfffffffc00f09947 */ /* 0x001fea000383ffff */
[----:B------:R-:W-:Y:S05]  /*10fd0*/  BRA `(.L_x_20) ;  /* 0xffffff0400487947 */ /* 0x000fea000383ffff */
.L_x_26:
[----:B-1----:R-:W-:-:S04]  /*10fe0*/  IMAD.U32 R6, RZ, RZ, UR4 ;  /* 0x00000004ff067e24 */ /* 0x002fc8000f8e00ff */
[----:B------:R1:W3:Y:S03]  /*10ff0*/  SYNCS.PHASECHK.TRANS64.TRYWAIT P1, [R6+URZ], R5 ;  /* 0x00000005060075a7 */ /* 0x0002e6000802017f */
[----:B---3--:R-:W-:Y:S05]  /*11000*/  @!P1 NANOSLEEP.SYNCS 0x989680 ;  /* 0x009896800000995d */ /* 0x008fea0003900000 */
[----:B------:R-:W3:Y:S02]  /*11010*/  @!P1 SYNCS.PHASECHK.TRANS64 P1, [R6+URZ], R5 ;  /* 0x00000005060095a7 */ /* 0x000ee4000802007f */
[----:B---3--:R-:W-:Y:S05]  /*11020*/  @!P1 BRA `(.L_x_26) ;  /* 0xfffffffc00ec9947 */ /* 0x008fea000383ffff */
[----:B------:R-:W-:Y:S05]  /*11030*/  BRA `(.L_x_25) ;  /* 0xffffff2000d87947 */ /* 0x000fea000383ffff */
.L_x_347:
[----:B------:R-:W-:Y:S01]  /*11040*/  BSSY B1, `(.L_x_365) ;  /* 0x0000006000017945 */ /* 0x000fe20003800000 */
[----:B------:R-:W-:-:S07]  /*11050*/  IMAD.MOV.U32 R15, RZ, RZ, -0x1 ;  /* 0xffffffffff0f7424 */ /* 0x000fce00078e00ff */
[----:B------:R-:W-:Y:S05]  /*11060*/  WARPSYNC.COLLECTIVE R15, `(.L_x_366) ;  /* 0x000000000f0c7348 */ /* 0x000fea0003c00000 */
[----:B------:R-:W-:Y:S02]  /*11070*/  ELECT P6, UR62, PT ;  /* 0x00000000003e782f */ /* 0x000fe400038c0000 */
[----:B------:R-:W-:Y:S01]  /*11080*/  MOV R14, UR62 ;  /* 0x0000003e000e7c02 */ /* 0x000fe20008000f00 */
[----:B------:R-:W-:Y:S10]  /*11090*/  ENDCOLLECTIVE ;  /* 0x000000000000791b */ /* 0x000ff40003800000 */
.L_x_366:
[----:B------:R-:W-:Y:S05]  /*110a0*/  BSYNC B1 ;  /* 0x0000000000017941 */ /* 0x000fea0003800000 */
.L_x_365:
[----:B------:R-:W-:Y:S05]  /*110b0*/  BRA `(.L_x_367) ;  /* 0xfffffff000507947 */ /* 0x000fea000383ffff */
.L_x_350:
[----:B0-----:R0:W2:Y:S02]  /*110c0*/  SYNCS.PHASECHK.TRANS64.TRYWAIT P0, [R15+URZ+0x18], R4 ;  /* 0x000018040f0075a7 */ /* 0x0010a4000800017f */
[----:B--2---:R-:W-:Y:S05]  /*110d0*/  @!P0 NANOSLEEP.SYNCS 0x989680 ;  /* 0x009896800000895d */ /* 0x004fea0003900000 */
[----:B------:R-:W2:Y:S02]  /*110e0*/  @!P0 SYNCS.PHASECHK.TRANS64 P0, [R15+URZ+0x18], R4 ;  /* 0x000018040f0085a7 */ /* 0x000ea4000800007f */
[----:B--2---:R-:W-:Y:S05]  /*110f0*/  @!P0 BRA `(.L_x_350) ;  /* 0xfffffffc00f08947 */ /* 0x004fea000383ffff */
[----:B------:R-:W-:Y:S05]  /*11100*/  BRA `(.L_x_368) ;  /* 0xfffffff000907947 */ /* 0x000fea000383ffff */
.L_x_358:
[----:B------:R-:W-:Y:S01]  /*11110*/  BSSY B0, `(.L_x_369) ;  /* 0x0000006000007945 */ /* 0x000fe20003800000 */
[----:B------:R-:W-:-:S07]  /*11120*/  IMAD.MOV.U32 R15, RZ, RZ, -0x1 ;  /* 0xffffffffff0f7424 */ /* 0x000fce00078e00ff */
[----:B------:R-:W-:Y:S05]  /*11130*/  WARPSYNC.COLLECTIVE R15, `(.L_x_370) ;  /* 0x000000000f0c7348 */ /* 0x000fea0003c00000 */
[----:B------:R-:W-:Y:S02]  /*11140*/  ELECT P6, UR62, PT ;  /* 0x00000000003e782f */ /* 0x000fe400038c0000 */
[----:B------:R-:W-:Y:S01]  /*11150*/  MOV R14, UR62 ;  /* 0x0000003e000e7c02 */ /* 0x000fe20008000f00 */
[----:B------:R-:W-:Y:S10]  /*11160*/  ENDCOLLECTIVE ;  /* 0x000000000000791b */ /* 0x000ff40003800000 */
.L_x_370:
[----:B------:R-:W-:Y:S05]  /*11170*/  BSYNC B0 ;  /* 0x0000000000007941 */ /* 0x000fea0003800000 */
.L_x_369:
[----:B------:R-:W-:Y:S05]  /*11180*/  BRA `(.L_x_371) ;  /* 0xfffffff800f07947 */ /* 0x000fea000383ffff */
.L_x_362:
[----:B0-----:R0:W1:Y:S02]  /*11190*/  SYNCS.PHASECHK.TRANS64.TRYWAIT P0, [R7+URZ], R2 ;  /* 0x00000002070075a7 */ /* 0x001064000800017f */
[----:B-1----:R-:W-:Y:S05]  /*111a0*/  @!P0 NANOSLEEP.SYNCS 0x989680 ;  /* 0x009896800000895d */ /* 0x002fea0003900000 */
[----:B------:R-:W1:Y:S02]  /*111b0*/  @!P0 SYNCS.PHASECHK.TRANS64 P0, [R7+URZ], R2 ;  /* 0x00000002070085a7 */ /* 0x000e64000800007f */
[----:B-1----:R-:W-:Y:S05]  /*111c0*/  @!P0 BRA `(.L_x_362) ;  /* 0xfffffffc00f08947 */ /* 0x002fea000383ffff */
[----:B------:R-:W-:Y:S05]  /*111d0*/  BRA `(.L_x_372) ;  /* 0xfffffffc00307947 */ /* 0x000fea000383ffff */
.L_x_363:
[----:B0-----:R0:W1:Y:S02]  /*111e0*/  SYNCS.PHASECHK.TRANS64.TRYWAIT P0, [R9+URZ], R4 ;  /* 0x00000004090075a7 */ /* 0x001064000800017f */
[----:B-1----:R-:W-:Y:S05]  /*111f0*/  @!P0 NANOSLEEP.SYNCS 0x989680 ;  /* 0x009896800000895d */ /* 0x002fea0003900000 */
[----:B------:R-:W1:Y:S02]  /*11200*/  @!P0 SYNCS.PHASECHK.TRANS64 P0, [R9+URZ], R4 ;  /* 0x00000004090085a7 */ /* 0x000e64000800007f */
[----:B-1----:R-:W-:Y:S05]  /*11210*/  @!P0 BRA `(.L_x_363) ;  /* 0xfffffffc00f08947 */ /* 0x002fea000383ffff */
[----:B------:R-:W-:Y:S05]  /*11220*/  BRA `(.L_x_373) ;  /* 0xfffffffc00387947 */ /* 0x000fea000383ffff */
.L_x_374:
[----:B------:R-:W-:-:S00]  /*11230*/  BRA `(.L_x_374) ;  /* 0xfffffffc00fc7947 */ /* 0x000fc0000383ffff */
[----:B------:R-:W-:-:S00]  /*11240*/  NOP ;  /* 0x0000000000007918 */ /* 0x000fc00000000000 */
        /* <DEDUP_REMOVED lines=11> */
.L_x_375:


//--------------------- .nv.global.init           --------------------------
	.section	.nv.global.init,"aw",@progbits
.nv.global.init:
	.type		$str$22,@object
	.size		$str$22,($str$23 - $str$22)
$str$22:
        /*0000*/ 	.byte	0x6b, 0x5f, 0x74, 0x69, 0x6c, 0x65, 0x5f, 0x63, 0x6f, 0x75, 0x6e, 0x74, 0x20, 0x3e, 0x3d, 0x20
        /*0010*/ 	.byte	0x31, 0x00
	.type		$str$23,@object
	.size		$str$23,(__unnamed_1 - $str$23)
$str$23:
        /*0012*/ 	.byte	0x2f, 0x74, 0x6d, 0x70, 0x2f, 0x63, 0x75, 0x74, 0x6c, 0x61, 0x73, 0x73, 0x5f, 0x73, 0x77, 0x65
        /*0022*/ 	.byte	0x65, 0x70, 0x5f, 0x73, 0x72, 0x63, 0x2f, 0x69, 0x6e, 0x63, 0x6c, 0x75, 0x64, 0x65, 0x2f, 0x63
        /*0032*/ 	.byte	0x75, 0x74, 0x6c, 0x61, 0x73, 0x73, 0x2f, 0x67, 0x65, 0x6d, 0x6d, 0x2f, 0x63, 0x6f, 0x6c, 0x6c
        /*0042*/ 	.byte	0x65, 0x63, 0x74, 0x69, 0x76, 0x65, 0x2f, 0x73, 0x6d, 0x39, 0x30, 0x5f, 0x6d, 0x6d, 0x61, 0x5f
        /*0052*/ 	.byte	0x74, 0x6d, 0x61, 0x5f, 0x67, 0x6d, 0x6d, 0x61, 0x5f, 0x73, 0x73, 0x5f, 0x77, 0x61, 0x72, 0x70
        /*0062*/ 	.byte	0x73, 0x70, 0x65, 0x63, 0x69, 0x61, 0x6c, 0x69, 0x7a, 0x65, 0x64, 0x2e, 0x68, 0x70, 0x70, 0x00
	.type		__unnamed_1,@object
	.size		__unnamed_1,(.L_0 - __unnamed_1)
__unnamed_1:
        /*0072*/ 	.byte	0x76, 0x6f, 0x69, 0x64, 0x20, 0x63, 0x75, 0x74, 0x6c, 0x61, 0x73, 0x73, 0x3a, 0x3a, 0x67, 0x65
        /* <DEDUP_REMOVED lines=180> */
        /*0bc2*/ 	.byte	0x74, 0x65, 0x3a, 0x3a, 0x69, 0x64, 0x65, 0x6e, 0x74, 0x69, 0x74, 0x79, 0x5d, 0x00
.L_0:


//--------------------- .nv.shared._ZN7cutlass13device_kernelINS_4gemm6kernel13GemmUniversalIN4cute5tupleIJiiiiEEENS1_10collective13CollectiveMmaINS1_34MainloopSm90TmaGmmaWarpSpecializedILi3ENS5_IJNS4_1CILi2EEENSA_ILi1EEESC_EEENS1_35KernelTmaWarpSpecializedCooperativeEEENS5_IJNSA_ILi512EEENSA_ILi80EEENSA_ILi64EEEEEENS_10bfloat16_tENS5_IJlSC_lEEESK_SL_NS4_8TiledMMAINS4_8MMA_AtomIJNS4_4SM904GMMA27MMA_64x16x16_F32BF16BF16_SSILNSP_5MajorE0ELSR_0ELNSP_7ScaleInE1ELSS_1EEEEEENS4_6LayoutISD_NS5_IJSC_NSA_ILi0EEESW_EEEEENS5_IJNS4_10UnderscoreESZ_SZ_EEEEENS4_13SM90_TMA_LOADENS4_14ComposedLayoutINS4_7SwizzleILi3ELi4ELi3EEENS4_18smem_ptr_flag_bitsILi16EEENSV_INS5_IJNSA_ILi8EEESI_EEENS5_IJSI_SC_EEEEEEEvNS4_8identityENS4_23SM90_TMA_LOAD_MULTICASTES1C_vS1D_EENS_8epilogue10collective6detail29Sm90TmaWarpSpecializedAdapterINS1H_15DefaultEpilogueISK_SL_SL_NS1G_6thread17LinearCombinationISK_Li1EffLNS1L_9ScaleType4KindE0ELNS_15FloatRoundStyleE2ESK_EENS1_15EpilogueDefaultEEEEEvvEEEEvNT_6ParamsE --------------------------
	.section	.nv.shared._ZN7cutlass13device_kernelINS_4gemm6kernel13GemmUniversalIN4cute5tupleIJiiiiEEENS1_10collective13CollectiveMmaINS1_34MainloopSm90TmaGmmaWarpSpecializedILi3ENS5_IJNS4_1CILi2EEENSA_ILi1EEESC_EEENS1_35KernelTmaWarpSpecializedCooperativeEEENS5_IJNSA_ILi512EEENSA_ILi80EEENSA_ILi64EEEEEENS_10bfloat16_tENS5_IJlSC_lEEESK_SL_NS4_8TiledMMAINS4_8MMA_AtomIJNS4_4SM904GMMA27MMA_64x16x16_F32BF16BF16_SSILNSP_5MajorE0ELSR_0ELNSP_7ScaleInE1ELSS_1EEEEEENS4_6LayoutISD_NS5_IJSC_NSA_ILi0EEESW_EEEEENS5_IJNS4_10UnderscoreESZ_SZ_EEEEENS4_13SM90_TMA_LOADENS4_14ComposedLayoutINS4_7SwizzleILi3ELi4ELi3EEENS4_18smem_ptr_flag_bitsILi16EEENSV_INS5_IJNSA_ILi8EEESI_EEENS5_IJSI_SC_EEEEEEEvNS4_8identityENS4_23SM90_TMA_LOAD_MULTICASTES1C_vS1D_EENS_8epilogue10collective6detail29Sm90TmaWarpSpecializedAdapterINS1H_15DefaultEpilogueISK_SL_SL_NS1G_6thread17LinearCombinationISK_Li1EffLNS1L_9ScaleType4KindE0ELNS_15FloatRoundStyleE2ESK_EENS1_15EpilogueDefaultEEEEEvvEEEEvNT_6ParamsE,"aw",@nobits
	.sectionflags	@""
	.align	16
	.zero		1024


//--------------------- .nv.shared.reserved.0     --------------------------
	.section	.nv.shared.reserved.0,"aw",@nobits
	.weak		__nv_reservedSMEM_offset_0_alias
	.size		__nv_reservedSMEM_offset_0_alias, 0, 0
	.other		__nv_reservedSMEM_offset_0_alias,@"STO_CUDA_RESERVED_SHARED STV_DEFAULT"
__nv_reservedSMEM_offset_0_alias:
	.zero		0


//--------------------- .nv.global                --------------------------
	.section	.nv.global,"aw",@nobits
.nv.global:
	.type		_ZN40_INTERNAL_19c446dd_4_k_cu_02147ca6_134804cute1_E,@object
	.size		_ZN40_INTERNAL_19c446dd_4_k_cu_02147ca6_134804cute1_E,(_ZN40_INTERNAL_19c446dd_4_k_cu_02147ca6_134804cuda3std3__45__cpo6cbeginE - _ZN40_INTERNAL_19c446dd_4_k_cu_02147ca6_134804cute1_E)
_ZN40_INTERNAL_19c446dd_4_k_cu_02147ca6_134804cute1_E:
	.zero		1
	.type		_ZN40_INTERNAL_19c446dd_4_k_cu_02147ca6_134804cuda3std3__45__cpo6cbeginE,@object
	.size		_ZN40_INTERNAL_19c446dd_4_k_cu_02147ca6_134804cuda3std3__45__cpo6cbeginE,(_ZN40_INTERNAL_19c446dd_4_k_cu_02147ca6_134804cuda3std3__48in_placeE - _ZN40_INTERNAL_19c446dd_4_k_cu_02147ca6_134804cuda3std3__45__cpo6cbeginE)
_ZN40_INTERNAL_19c446dd_4_k_cu_02147ca6_134804cuda3std3__45__cpo6cbeginE:
	.zero		1
	.type		_ZN40_INTERNAL_19c446dd_4_k_cu_02147ca6_134804cuda3std3__48in_placeE,@object
	.size		_ZN40_INTERNAL_19c446dd_4_k_cu_02147ca6_134804cuda3std3__48in_placeE,(_ZN40_INTERNAL_19c446dd_4_k_cu_02147ca6_134804cuda3std6ranges3__45__cpo9iter_moveE - _ZN40_INTERNAL_19c446dd_4_k_cu_02147ca6_134804cuda3std3__48in_placeE)
_ZN40_INTERNAL_19c446dd_4_k_cu_02147ca6_134804cuda3std3__48in_placeE:
	.zero		1
	.type		_ZN40_INTERNAL_19c446dd_4_k_cu_02147ca6_134804cuda3std6ranges3__45__cpo9iter_moveE,@object
	.size		_ZN40_INTERNAL_19c446dd_4_k_cu_02147ca6_134804cuda3std6ranges3__45__cpo9iter_moveE,(_ZN40_INTERNAL_19c446dd_4_k_cu_02147ca6_134804cuda3std3__45__cpo5beginE - _ZN40_INTERNAL_19c446dd_4_k_cu_02147ca6_134804cuda3std6ranges3__45__cpo9iter_moveE)
_ZN40_INTERNAL_19c446dd_4_k_cu_02147ca6_134804cuda3std6ranges3__45__cpo9iter_moveE:
	.zero		1
	.type		_ZN40_INTERNAL_19c446dd_4_k_cu_02147ca6_134804cuda3std3__45__cpo5beginE,@object
	.size		_ZN40_INTERNAL_19c446dd_4_k_cu_02147ca6_134804cuda3std3__45__cpo5beginE,(_ZN40_INTERNAL_19c446dd_4_k_cu_02147ca6_134804cuda3std3__442_GLOBAL__N__19c446dd_4_k_cu_02147ca6_134806ignoreE - _ZN40_INTERNAL_19c446dd_4_k_cu_02147ca6_134804cuda3std3__45__cpo5beginE)
_ZN40_INTERNAL_19c446dd_4_k_cu_02147ca6_134804cuda3std3__45__cpo5beginE:
	.zero		1
	.type		_ZN40_INTERNAL_19c446dd_4_k_cu_02147ca6_134804cuda3std3__442_GLOBAL__N__19c446dd_4_k_cu_02147ca6_134806ignoreE,@object
	.size		_ZN40_INTERNAL_19c446dd_4_k_cu_02147ca6_134804cuda3std3__442_GLOBAL__N__19c446dd_4_k_cu_02147ca6_134806ignoreE,(_ZN40_INTERNAL_19c446dd_4_k_cu_02147ca6_134804cute7productE - _ZN40_INTERNAL_19c446dd_4_k_cu_02147ca6_134804cuda3std3__442_GLOBAL__N__19c446dd_4_k_cu_02147ca6_134806ignoreE)
_ZN40_INTERNAL_19c446dd_4_k_cu_02147ca6_134804cuda3std3__442_GLOBAL__N__19c446dd_4_k_cu_02147ca6_134806ignoreE:
	.zero		1
	.type		_ZN40_INTERNAL_19c446dd_4_k_cu_02147ca6_134804cute7productE,@object
	.size		_ZN40_INTERNAL_19c446dd_4_k_cu_02147ca6_134804cute7productE,(_ZN40_INTERNAL_19c446dd_4_k_cu_02147ca6_134804cuda3std3__45__cpo3endE - _ZN40_INTERNAL_19c446dd_4_k_cu_02147ca6_134804cute7productE)
_ZN40_INTERNAL_19c446dd_4_k_cu_02147ca6_134804cute7productE:
	.zero		1
	.type		_ZN40_INTERNAL_19c446dd_4_k_cu_02147ca6_134804cuda3std3__45__cpo3endE,@object
	.size		_ZN40_INTERNAL_19c446dd_4_k_cu_02147ca6_134804cuda3std3__45__cpo3endE,(_ZN40_INTERNAL_19c446dd_4_k_cu_02147ca6_134804cuda3std3__419piecewise_constructE - _ZN40_INTERNAL_19c446dd_4_k_cu_02147ca6_134804cuda3std3__45__cpo3endE)
_ZN40_INTERNAL_19c446dd_4_k_cu_02147ca6_134804cuda3std3__45__cpo3endE:
	.zero		1
	.type		_ZN40_INTERNAL_19c446dd_4_k_cu_02147ca6_134804cuda3std3__419piecewise_constructE,@object
	.size		_ZN40_INTERNAL_19c446dd_4_k_cu_02147ca6_134804cuda3std3__419piecewise_constructE,(_ZN40_INTERNAL_19c446dd_4_k_cu_02147ca6_134804cuda3std3__45__cpo4cendE - _ZN40_INTERNAL_19c446dd_4_k_cu_02147ca6_134804cuda3std3__419piecewise_constructE)
_ZN40_INTERNAL_19c446dd_4_k_cu_02147ca6_134804cuda3std3__419piecewise_constructE:
	.zero		1
	.type		_ZN40_INTERNAL_19c446dd_4_k_cu_02147ca6_134804cuda3std3__45__cpo4cendE,@object
	.size		_ZN40_INTERNAL_19c446dd_4_k_cu_02147ca6_134804cuda3std3__45__cpo4cendE,(_ZN40_INTERNAL_19c446dd_4_k_cu_02147ca6_134804cuda3std6ranges3__45__cpo4swapE - _ZN40_INTERNAL_19c446dd_4_k_cu_02147ca6_134804cuda3std3__45__cpo4cendE)
_ZN40_INTERNAL_19c446dd_4_k_cu_02147ca6_134804cuda3std3__45__cpo4cendE:
	.zero		1
	.type		_ZN40_INTERNAL_19c446dd_4_k_cu_02147ca6_134804cuda3std6ranges3__45__cpo4swapE,@object
	.size		_ZN40_INTERNAL_19c446dd_4_k_cu_02147ca6_134804cuda3std6ranges3__45__cpo4swapE,(.L_8 - _ZN40_INTERNAL_19c446dd_4_k_cu_02147ca6_134804cuda3std6ranges3__45__cpo4swapE)
_ZN40_INTERNAL_19c446dd_4_k_cu_02147ca6_134804cuda3std6ranges3__45__cpo4swapE:
	.zero		1
.L_8:


//--------------------- .nv.constant0._ZN7cutlass13device_kernelINS_4gemm6kernel13GemmUniversalIN4cute5tupleIJiiiiEEENS1_10collective13CollectiveMmaINS1_34MainloopSm90TmaGmmaWarpSpecializedILi3ENS5_IJNS4_1CILi2EEENSA_ILi1EEESC_EEENS1_35KernelTmaWarpSpecializedCooperativeEEENS5_IJNSA_ILi512EEENSA_ILi80EEENSA_ILi64EEEEEENS_10bfloat16_tENS5_IJlSC_lEEESK_SL_NS4_8TiledMMAINS4_8MMA_AtomIJNS4_4SM904GMMA27MMA_64x16x16_F32BF16BF16_SSILNSP_5MajorE0ELSR_0ELNSP_7ScaleInE1ELSS_1EEEEEENS4_6LayoutISD_NS5_IJSC_NSA_ILi0EEESW_EEEEENS5_IJNS4_10UnderscoreESZ_SZ_EEEEENS4_13SM90_TMA_LOADENS4_14ComposedLayoutINS4_7SwizzleILi3ELi4ELi3EEENS4_18smem_ptr_flag_bitsILi16EEENSV_INS5_IJNSA_ILi8EEESI_EEENS5_IJSI_SC_EEEEEEEvNS4_8identityENS4_23SM90_TMA_LOAD_MULTICASTES1C_vS1D_EENS_8epilogue10collective6detail29Sm90TmaWarpSpecializedAdapterINS1H_15DefaultEpilogueISK_SL_SL_NS1G_6thread17LinearCombinationISK_Li1EffLNS1L_9ScaleType4KindE0ELNS_15FloatRoundStyleE2ESK_EENS1_15EpilogueDefaultEEEEEvvEEEEvNT_6ParamsE --------------------------
	.section	.nv.constant0._ZN7cutlass13device_kernelINS_4gemm6kernel13GemmUniversalIN4cute5tupleIJiiiiEEENS1_10collective13CollectiveMmaINS1_34MainloopSm90TmaGmmaWarpSpecializedILi3ENS5_IJNS4_1CILi2EEENSA_ILi1EEESC_EEENS1_35KernelTmaWarpSpecializedCooperativeEEENS5_IJNSA_ILi512EEENSA_ILi80EEENSA_ILi64EEEEEENS_10bfloat16_tENS5_IJlSC_lEEESK_SL_NS4_8TiledMMAINS4_8MMA_AtomIJNS4_4SM904GMMA27MMA_64x16x16_F32BF16BF16_SSILNSP_5MajorE0ELSR_0ELNSP_7ScaleInE1ELSS_1EEEEEENS4_6LayoutISD_NS5_IJSC_NSA_ILi0EEESW_EEEEENS5_IJNS4_10UnderscoreESZ_SZ_EEEEENS4_13SM90_TMA_LOADENS4_14ComposedLayoutINS4_7SwizzleILi3ELi4ELi3EEENS4_18smem_ptr_flag_bitsILi16EEENSV_INS5_IJNSA_ILi8EEESI_EEENS5_IJSI_SC_EEEEEEEvNS4_8identityENS4_23SM90_TMA_LOAD_MULTICASTES1C_vS1D_EENS_8epilogue10collective6detail29Sm90TmaWarpSpecializedAdapterINS1H_15DefaultEpilogueISK_SL_SL_NS1G_6thread17LinearCombinationISK_Li1EffLNS1L_9ScaleType4KindE0ELNS_15FloatRoundStyleE2ESK_EENS1_15EpilogueDefaultEEEEEvvEEEEvNT_6ParamsE,"a",@progbits
	.sectionflags	@""
	.align	4
.nv.constant0._ZN7cutlass13device_kernelINS_4gemm6kernel13GemmUniversalIN4cute5tupleIJiiiiEEENS1_10collective13CollectiveMmaINS1_34MainloopSm90TmaGmmaWarpSpecializedILi3ENS5_IJNS4_1CILi2EEENSA_ILi1EEESC_EEENS1_35KernelTmaWarpSpecializedCooperativeEEENS5_IJNSA_ILi512EEENSA_ILi80EEENSA_ILi64EEEEEENS_10bfloat16_tENS5_IJlSC_lEEESK_SL_NS4_8TiledMMAINS4_8MMA_AtomIJNS4_4SM904GMMA27MMA_64x16x16_F32BF16BF16_SSILNSP_5MajorE0ELSR_0ELNSP_7ScaleInE1ELSS_1EEEEEENS4_6LayoutISD_NS5_IJSC_NSA_ILi0EEESW_EEEEENS5_IJNS4_10UnderscoreESZ_SZ_EEEEENS4_13SM90_TMA_LOADENS4_14ComposedLayoutINS4_7SwizzleILi3ELi4ELi3EEENS4_18smem_ptr_flag_bitsILi16EEENSV_INS5_IJNSA_ILi8EEESI_EEENS5_IJSI_SC_EEEEEEEvNS4_8identityENS4_23SM90_TMA_LOAD_MULTICASTES1C_vS1D_EENS_8epilogue10collective6detail29Sm90TmaWarpSpecializedAdapterINS1H_15DefaultEpilogueISK_SL_SL_NS1G_6thread17LinearCombinationISK_Li1EffLNS1L_9ScaleType4KindE0ELNS_15FloatRoundStyleE2ESK_EENS1_15EpilogueDefaultEEEEEvvEEEEvNT_6ParamsE:
	.zero		1664


//--------------------- SYMBOLS --------------------------

	.type		.nv.reservedSmem.offset0,@object
	.size		.nv.reservedSmem.offset0,0x4
	.type		__assertfail,@function
